//
// Generated by NVIDIA NVVM Compiler
//
// Compiler Build ID: CL-36424714
// Cuda compilation tools, release 13.0, V13.0.88
// Based on NVVM 20.0.0
//

.version 9.0
.target sm_100
.address_size 64

	// .globl	_Z9sortMergePyS_yy

.visible .entry _Z9sortMergePyS_yy(
	.param .u64 .ptr .align 1 _Z9sortMergePyS_yy_param_0,
	.param .u64 .ptr .align 1 _Z9sortMergePyS_yy_param_1,
	.param .u64 _Z9sortMergePyS_yy_param_2,
	.param .u64 _Z9sortMergePyS_yy_param_3
)
{
	.reg .pred 	%p<25>;
	.reg .b32 	%r<5>;
	.reg .b64 	%rd<167>;

	ld.param.u64 	%rd83, [_Z9sortMergePyS_yy_param_0];
	ld.param.u64 	%rd84, [_Z9sortMergePyS_yy_param_1];
	ld.param.u64 	%rd85, [_Z9sortMergePyS_yy_param_2];
	ld.param.u64 	%rd82, [_Z9sortMergePyS_yy_param_3];
	cvta.to.global.u64 	%rd1, %rd83;
	cvta.to.global.u64 	%rd2, %rd84;
	mov.u32 	%r1, %ntid.x;
	mov.u32 	%r2, %ctaid.x;
	mov.u32 	%r3, %tid.x;
	mad.lo.s32 	%r4, %r1, %r2, %r3;
	cvt.u64.u32 	%rd86, %r4;
	mul.lo.s64 	%rd160, %rd82, %rd86;
	shr.u64 	%rd87, %rd82, 1;
	add.s64 	%rd4, %rd160, %rd87;
	add.s64 	%rd5, %rd160, %rd82;
	max.u64 	%rd88, %rd160, %rd4;
	setp.ge.u64 	%p1, %rd88, %rd85;
	@%p1 bra 	$L__BB0_23;
	setp.ge.u64 	%p2, %rd160, %rd4;
	setp.ge.u64 	%p3, %rd4, %rd5;
	or.pred  	%p4, %p2, %p3;
	mov.u64 	%rd138, %rd160;
	mov.u64 	%rd139, %rd4;
	mov.u64 	%rd147, %rd160;
	@%p4 bra 	$L__BB0_2;
	bra.uni 	$L__BB0_24;
$L__BB0_2:
	setp.ge.u64 	%p10, %rd138, %rd4;
	@%p10 bra 	$L__BB0_9;
	sub.s64 	%rd103, %rd4, %rd138;
	and.b64  	%rd9, %rd103, 3;
	setp.eq.s64 	%p11, %rd9, 0;
	mov.u64 	%rd156, %rd138;
	@%p11 bra 	$L__BB0_6;
	shl.b64 	%rd104, %rd147, 3;
	add.s64 	%rd143, %rd2, %rd104;
	shl.b64 	%rd105, %rd138, 3;
	add.s64 	%rd142, %rd1, %rd105;
	neg.s64 	%rd141, %rd9;
	add.s64 	%rd147, %rd147, %rd9;
	add.s64 	%rd156, %rd138, %rd9;
$L__BB0_5:
	.pragma "nounroll";
	ld.global.u64 	%rd106, [%rd142];
	st.global.u64 	[%rd143], %rd106;
	add.s64 	%rd143, %rd143, 8;
	add.s64 	%rd142, %rd142, 8;
	add.s64 	%rd141, %rd141, 1;
	setp.ne.s64 	%p12, %rd141, 0;
	@%p12 bra 	$L__BB0_5;
$L__BB0_6:
	sub.s64 	%rd107, %rd138, %rd4;
	setp.gt.u64 	%p13, %rd107, -4;
	@%p13 bra 	$L__BB0_9;
	shl.b64 	%rd108, %rd156, 3;
	add.s64 	%rd109, %rd108, %rd1;
	add.s64 	%rd154, %rd109, 16;
	shl.b64 	%rd110, %rd147, 3;
	add.s64 	%rd111, %rd110, %rd2;
	add.s64 	%rd153, %rd111, 16;
$L__BB0_8:
	ld.global.u64 	%rd112, [%rd154+-16];
	st.global.u64 	[%rd153+-16], %rd112;
	ld.global.u64 	%rd113, [%rd154+-8];
	st.global.u64 	[%rd153+-8], %rd113;
	ld.global.u64 	%rd114, [%rd154];
	st.global.u64 	[%rd153], %rd114;
	add.s64 	%rd156, %rd156, 4;
	ld.global.u64 	%rd115, [%rd154+8];
	add.s64 	%rd147, %rd147, 4;
	st.global.u64 	[%rd153+8], %rd115;
	add.s64 	%rd154, %rd154, 32;
	add.s64 	%rd153, %rd153, 32;
	setp.lt.u64 	%p14, %rd156, %rd4;
	@%p14 bra 	$L__BB0_8;
$L__BB0_9:
	setp.ge.u64 	%p15, %rd139, %rd5;
	@%p15 bra 	$L__BB0_16;
	sub.s64 	%rd116, %rd5, %rd139;
	and.b64  	%rd148, %rd116, 3;
	setp.eq.s64 	%p16, %rd148, 0;
	mov.u64 	%rd163, %rd139;
	@%p16 bra 	$L__BB0_13;
	shl.b64 	%rd117, %rd147, 3;
	add.s64 	%rd150, %rd2, %rd117;
	shl.b64 	%rd118, %rd139, 3;
	add.s64 	%rd149, %rd1, %rd118;
	add.s64 	%rd147, %rd147, %rd148;
	add.s64 	%rd163, %rd139, %rd148;
$L__BB0_12:
	.pragma "nounroll";
	ld.global.u64 	%rd119, [%rd149];
	st.global.u64 	[%rd150], %rd119;
	add.s64 	%rd150, %rd150, 8;
	add.s64 	%rd149, %rd149, 8;
	add.s64 	%rd148, %rd148, -1;
	setp.ne.s64 	%p17, %rd148, 0;
	@%p17 bra 	$L__BB0_12;
$L__BB0_13:
	sub.s64 	%rd120, %rd139, %rd5;
	setp.gt.u64 	%p18, %rd120, -4;
	@%p18 bra 	$L__BB0_16;
	shl.b64 	%rd121, %rd163, 3;
	add.s64 	%rd122, %rd121, %rd1;
	add.s64 	%rd162, %rd122, 16;
	shl.b64 	%rd123, %rd147, 3;
	add.s64 	%rd124, %rd123, %rd2;
	add.s64 	%rd161, %rd124, 16;
$L__BB0_15:
	ld.global.u64 	%rd125, [%rd162+-16];
	st.global.u64 	[%rd161+-16], %rd125;
	ld.global.u64 	%rd126, [%rd162+-8];
	st.global.u64 	[%rd161+-8], %rd126;
	ld.global.u64 	%rd127, [%rd162];
	st.global.u64 	[%rd161], %rd127;
	add.s64 	%rd163, %rd163, 4;
	ld.global.u64 	%rd128, [%rd162+8];
	st.global.u64 	[%rd161+8], %rd128;
	add.s64 	%rd162, %rd162, 32;
	add.s64 	%rd161, %rd161, 32;
	setp.lt.u64 	%p19, %rd163, %rd5;
	@%p19 bra 	$L__BB0_15;
$L__BB0_16:
	setp.ge.u64 	%p20, %rd160, %rd5;
	@%p20 bra 	$L__BB0_23;
	and.b64  	%rd157, %rd82, 3;
	setp.eq.s64 	%p21, %rd157, 0;
	@%p21 bra 	$L__BB0_20;
	shl.b64 	%rd129, %rd160, 3;
	add.s64 	%rd159, %rd1, %rd129;
	add.s64 	%rd158, %rd2, %rd129;
	add.s64 	%rd160, %rd160, %rd157;
$L__BB0_19:
	.pragma "nounroll";
	ld.global.u64 	%rd130, [%rd158];
	st.global.u64 	[%rd159], %rd130;
	add.s64 	%rd159, %rd159, 8;
	add.s64 	%rd158, %rd158, 8;
	add.s64 	%rd157, %rd157, -1;
	setp.ne.s64 	%p22, %rd157, 0;
	@%p22 bra 	$L__BB0_19;
$L__BB0_20:
	add.s64 	%rd131, %rd82, -1;
	setp.lt.u64 	%p23, %rd131, 3;
	@%p23 bra 	$L__BB0_23;
	sub.s64 	%rd166, %rd5, %rd160;
	shl.b64 	%rd132, %rd160, 3;
	add.s64 	%rd133, %rd132, 16;
	add.s64 	%rd165, %rd2, %rd133;
	add.s64 	%rd164, %rd1, %rd133;
$L__BB0_22:
	ld.global.u64 	%rd134, [%rd165+-16];
	st.global.u64 	[%rd164+-16], %rd134;
	ld.global.u64 	%rd135, [%rd165+-8];
	st.global.u64 	[%rd164+-8], %rd135;
	ld.global.u64 	%rd136, [%rd165];
	st.global.u64 	[%rd164], %rd136;
	ld.global.u64 	%rd137, [%rd165+8];
	st.global.u64 	[%rd164+8], %rd137;
	add.s64 	%rd166, %rd166, -4;
	add.s64 	%rd165, %rd165, 32;
	add.s64 	%rd164, %rd164, 32;
	setp.ne.s64 	%p24, %rd166, 0;
	@%p24 bra 	$L__BB0_22;
$L__BB0_23:
	ret;
$L__BB0_24:
	shl.b64 	%rd89, %rd138, 3;
	add.s64 	%rd90, %rd1, %rd89;
	ld.global.u64 	%rd91, [%rd90];
	shl.b64 	%rd93, %rd139, 3;
	add.s64 	%rd94, %rd1, %rd93;
	ld.global.u64 	%rd95, [%rd94];
	setp.gt.u64 	%p5, %rd91, %rd95;
	setp.le.u64 	%p6, %rd91, %rd95;
	selp.u64 	%rd97, 1, 0, %p6;
	add.s64 	%rd138, %rd138, %rd97;
	selp.u64 	%rd98, 1, 0, %p5;
	add.s64 	%rd139, %rd139, %rd98;
	min.u64 	%rd99, %rd91, %rd95;
	shl.b64 	%rd100, %rd147, 3;
	add.s64 	%rd101, %rd2, %rd100;
	st.global.u64 	[%rd101], %rd99;
	add.s64 	%rd147, %rd147, 1;
	setp.lt.u64 	%p7, %rd138, %rd4;
	setp.lt.u64 	%p8, %rd139, %rd5;
	and.pred  	%p9, %p7, %p8;
	@%p9 bra 	$L__BB0_24;
	bra.uni 	$L__BB0_2;

}


// ===== COMPILED SASS (sm_100) =====

	.target	sm_100

	.elftype	@"ET_EXEC"


//--------------------- .note.nv.tkinfo           --------------------------
	.section	.note.nv.tkinfo,"",@"SHT_NOTE"
	.sectionflags	@"SHF_NOTE_NV_TKINFO"
	.tkinfo
        /*0018*/ 	.word	0x00000002
        /*0030*/ 	.string	""
        /*0030*/ 	.string	"ptxas"
        /*0030*/ 	.string	"Cuda compilation tools, release 13.0, V13.0.88"
        /*0030*/ 	.string	"Build cuda_13.0.r13.0/compiler.36424714_0"
        /*0030*/ 	.string	"-arch sm_100 -m 64 "



//--------------------- .note.nv.cuinfo           --------------------------
	.section	.note.nv.cuinfo,"",@"SHT_NOTE"
	.sectionflags	@"SHF_NOTE_NV_CUINFO"
        /*0018*/ 	.short	0x0002
        /*001a*/ 	.short	0x0064
        /*001c*/ 	.short	0x0082
	.zero		2


//--------------------- .nv.info                  --------------------------
	.section	.nv.info,"",@"SHT_CUDA_INFO"
	.align	4


	//----- nvinfo : EIATTR_REGCOUNT
	.align		4
        /*0000*/ 	.byte	0x04, 0x2f
        /*0002*/ 	.short	(.L_1 - .L_0)
	.align		4
.L_0:
        /*0004*/ 	.word	index@(_Z9sortMergePyS_yy)
        /*0008*/ 	.word	0x00000020


	//----- nvinfo : EIATTR_FRAME_SIZE
	.align		4
.L_1:
        /*000c*/ 	.byte	0x04, 0x11
        /*000e*/ 	.short	(.L_3 - .L_2)
	.align		4
.L_2:
        /*0010*/ 	.word	index@(_Z9sortMergePyS_yy)
        /*0014*/ 	.word	0x00000000


	//----- nvinfo : EIATTR_MIN_STACK_SIZE
	.align		4
.L_3:
        /*0018*/ 	.byte	0x04, 0x12
        /*001a*/ 	.short	(.L_5 - .L_4)
	.align		4
.L_4:
        /*001c*/ 	.word	index@(_Z9sortMergePyS_yy)
        /*0020*/ 	.word	0x00000000
.L_5:


//--------------------- .nv.compat                --------------------------
	.section	.nv.compat,"",@"SHT_CUDA_COMPAT_INFO"
	.align	4
        /*0000*/ 	.byte	0x02, 0x09, 0x00, 0x00, 0x02, 0x02, 0x01, 0x00, 0x02, 0x05, 0x05, 0x00, 0x03, 0x07, 0x01, 0x01
        /*0010*/ 	.byte	0x02, 0x03, 0x00, 0x00, 0x02, 0x06, 0x01, 0x00, 0x04, 0x0b, 0x08, 0x00, 0x09, 0x00, 0x00, 0x00
        /*0020*/ 	.byte	0x00, 0x00, 0x00, 0x00


//--------------------- .nv.info._Z9sortMergePyS_yy --------------------------
	.section	.nv.info._Z9sortMergePyS_yy,"",@"SHT_CUDA_INFO"
	.sectionflags	@""
	.align	4


	//----- nvinfo : EIATTR_CUDA_API_VERSION
	.align		4
        /*0000*/ 	.byte	0x04, 0x37
        /*0002*/ 	.short	(.L_7 - .L_6)
.L_6:
        /*0004*/ 	.word	0x00000082


	//----- nvinfo : EIATTR_KPARAM_INFO
	.align		4
.L_7:
        /*0008*/ 	.byte	0x04, 0x17
        /*000a*/ 	.short	(.L_9 - .L_8)
.L_8:
        /*000c*/ 	.word	0x00000000
        /*0010*/ 	.short	0x0003
        /*0012*/ 	.short	0x0018
        /*0014*/ 	.byte	0x00, 0xf0, 0x21, 0x00


	//----- nvinfo : EIATTR_KPARAM_INFO
	.align		4
.L_9:
        /*0018*/ 	.byte	0x04, 0x17
        /*001a*/ 	.short	(.L_11 - .L_10)
.L_10:
        /*001c*/ 	.word	0x00000000
        /*0020*/ 	.short	0x0002
        /*0022*/ 	.short	0x0010
        /*0024*/ 	.byte	0x00, 0xf0, 0x21, 0x00


	//----- nvinfo : EIATTR_KPARAM_INFO
	.align		4
.L_11:
        /*0028*/ 	.byte	0x04, 0x17
        /*002a*/ 	.short	(.L_13 - .L_12)
.L_12:
        /*002c*/ 	.word	0x00000000
        /*0030*/ 	.short	0x0001
        /*0032*/ 	.short	0x0008
        /*0034*/ 	.byte	0x00, 0xf5, 0x21, 0x00


	//----- nvinfo : EIATTR_KPARAM_INFO
	.align		4
.L_13:
        /*0038*/ 	.byte	0x04, 0x17
        /*003a*/ 	.short	(.L_15 - .L_14)
.L_14:
        /*003c*/ 	.word	0x00000000
        /*0040*/ 	.short	0x0000
        /*0042*/ 	.short	0x0000
        /*0044*/ 	.byte	0x00, 0xf5, 0x21, 0x00


	//----- nvinfo : EIATTR_SPARSE_MMA_MASK
	.align		4
.L_15:
        /*0048*/ 	.byte	0x03, 0x50
        /*004a*/ 	.short	0x0000


	//----- nvinfo : EIATTR_MAXREG_COUNT
	.align		4
        /*004c*/ 	.byte	0x03, 0x1b
        /*004e*/ 	.short	0x00ff


	//----- nvinfo : EIATTR_MERCURY_ISA_VERSION
	.align		4
        /*0050*/ 	.byte	0x03, 0x5f
        /*0052*/ 	.short	0x0101


	//----- nvinfo : EIATTR_VRC_CTA_INIT_COUNT
	.align		4
        /*0054*/ 	.byte	0x02, 0x4a
	.zero		1
	.zero		1


	//----- nvinfo : EIATTR_EXIT_INSTR_OFFSETS
	.align		4
        /*0058*/ 	.byte	0x04, 0x1c
        /*005a*/ 	.short	(.L_17 - .L_16)


	//   ....[0]....
.L_16:
        /*005c*/ 	.word	0x00000130


	//   ....[1]....
        /*0060*/ 	.word	0x00001b10


	//   ....[2]....
        /*0064*/ 	.word	0x00001d30


	//   ....[3]....
        /*0068*/ 	.word	0x00002370


	//   ....[4]....
        /*006c*/ 	.word	0x000024e0


	//----- nvinfo : EIATTR_CRS_STACK_SIZE
	.align		4
.L_17:
        /*0070*/ 	.byte	0x04, 0x1e
        /*0072*/ 	.short	(.L_19 - .L_18)
.L_18:
        /*0074*/ 	.word	0x00000000


	//----- nvinfo : EIATTR_CBANK_PARAM_SIZE
	.align		4
.L_19:
        /*0078*/ 	.byte	0x03, 0x19
        /*007a*/ 	.short	0x0020


	//----- nvinfo : EIATTR_PARAM_CBANK
	.align		4
        /*007c*/ 	.byte	0x04, 0x0a
        /*007e*/ 	.short	(.L_21 - .L_20)
	.align		4
.L_20:
        /*0080*/ 	.word	index@(.nv.constant0._Z9sortMergePyS_yy)
        /*0084*/ 	.short	0x0380
        /*0086*/ 	.short	0x0020


	//----- nvinfo : EIATTR_SW_WAR
	.align		4
.L_21:
        /*0088*/ 	.byte	0x04, 0x36
        /*008a*/ 	.short	(.L_23 - .L_22)
.L_22:
        /*008c*/ 	.word	0x00000008
.L_23:


//--------------------- .nv.callgraph             --------------------------
	.section	.nv.callgraph,"",@"SHT_CUDA_CALLGRAPH"
	.align	4
	.sectionentsize	8
	.align		4
        /*0000*/ 	.word	0x00000000
	.align		4
        /*0004*/ 	.word	0xffffffff
	.align		4
        /*0008*/ 	.word	0x00000000
	.align		4
        /*000c*/ 	.word	0xfffffffe
	.align		4
        /*0010*/ 	.word	0x00000000
	.align		4
        /*0014*/ 	.word	0xfffffffd
	.align		4
        /*0018*/ 	.word	0x00000000
	.align		4
        /*001c*/ 	.word	0xfffffffc


//--------------------- .text._Z9sortMergePyS_yy  --------------------------
	.section	.text._Z9sortMergePyS_yy,"ax",@progbits
	.align	128
        .global         _Z9sortMergePyS_yy
        .type           _Z9sortMergePyS_yy,@function
        .size           _Z9sortMergePyS_yy,(.L_x_33 - _Z9sortMergePyS_yy)
        .other          _Z9sortMergePyS_yy,@"STO_CUDA_ENTRY STV_DEFAULT"
_Z9sortMergePyS_yy:
.text._Z9sortMergePyS_yy:
[----:B------:R-:W-:Y:S01]  /*0000*/  LDC R1, c[0x0][0x37c] ;  /* 0x0000df00ff017b82 */ /* 0x000fe20000000800 */
[----:B------:R-:W0:Y:S07]  /*0010*/  S2R R3, SR_CTAID.X ;  /* 0x0000000000037919 */ /* 0x000e2e0000002500 */
[----:B------:R-:W1:Y:S01]  /*0020*/  LDC.64 R12, c[0x0][0x398] ;  /* 0x0000e600ff0c7b82 */ /* 0x000e620000000a00 */
[----:B------:R-:W0:Y:S01]  /*0030*/  LDCU UR4, c[0x0][0x360] ;  /* 0x00006c00ff0477ac */ /* 0x000e220008000800 */
[----:B------:R-:W0:Y:S06]  /*0040*/  S2R R0, SR_TID.X ;  /* 0x0000000000007919 */ /* 0x000e2c0000002100 */
[----:B------:R-:W2:Y:S01]  /*0050*/  LDC.64 R10, c[0x0][0x390] ;  /* 0x0000e400ff0a7b82 */ /* 0x000ea20000000a00 */
[----:B-1----:R-:W-:-:S02]  /*0060*/  SHF.R.U64 R7, R12, 0x1, R13 ;  /* 0x000000010c077819 */ /* 0x002fc4000000120d */
[----:B------:R-:W-:Y:S01]  /*0070*/  SHF.R.U32.HI R2, RZ, 0x1, R13 ;  /* 0x00000001ff027819 */ /* 0x000fe2000001160d */
[----:B0-----:R-:W-:-:S04]  /*0080*/  IMAD R3, R3, UR4, R0 ;  /* 0x0000000403037c24 */ /* 0x001fc8000f8e0200 */
[----:B------:R-:W-:-:S04]  /*0090*/  IMAD.WIDE.U32 R4, R3, R12, RZ ;  /* 0x0000000c03047225 */ /* 0x000fc800078e00ff */
[----:B------:R-:W-:Y:S01]  /*00a0*/  IMAD R9, R3, R13, R5 ;  /* 0x0000000d03097224 */ /* 0x000fe200078e0205 */
[----:B------:R-:W-:-:S04]  /*00b0*/  IADD3 R0, P1, PT, R7, R4, RZ ;  /* 0x0000000407007210 */ /* 0x000fc80007f3e0ff */
[----:B------:R-:W-:Y:S01]  /*00c0*/  ISETP.GT.U32.AND P0, PT, R4, R0, PT ;  /* 0x000000000400720c */ /* 0x000fe20003f04070 */
[----:B------:R-:W-:-:S05]  /*00d0*/  IMAD.X R2, R2, 0x1, R9, P1 ;  /* 0x0000000102027824 */ /* 0x000fca00008e0609 */
[----:B------:R-:W-:-:S04]  /*00e0*/  ISETP.GT.U32.AND.EX P0, PT, R9, R2, PT, P0 ;  /* 0x000000020900720c */ /* 0x000fc80003f04100 */
[----:B------:R-:W-:Y:S02]  /*00f0*/  SEL R3, R4, R0, P0 ;  /* 0x0000000004037207 */ /* 0x000fe40000000000 */
[----:B------:R-:W-:Y:S02]  /*0100*/  SEL R6, R9, R2, P0 ;  /* 0x0000000209067207 */ /* 0x000fe40000000000 */
[----:B--2---:R-:W-:-:S04]  /*0110*/  ISETP.GE.U32.AND P0, PT, R3, R10, PT ;  /* 0x0000000a0300720c */ /* 0x004fc80003f06070 */
[----:B------:R-:W-:-:S13]  /*0120*/  ISETP.GE.U32.AND.EX P0, PT, R6, R11, PT, P0 ;  /* 0x0000000b0600720c */ /* 0x000fda0003f06100 */
[----:B------:R-:W-:Y:S05]  /*0130*/  @P0 EXIT ;  /* 0x000000000000094d */ /* 0x000fea0003800000 */
[----:B------:R-:W-:Y:S01]  /*0140*/  IADD3 R3, P1, PT, R4, R12, RZ ;  /* 0x0000000c04037210 */ /* 0x000fe20007f3e0ff */
[----:B------:R-:W-:Y:S01]  /*0150*/  IMAD.MOV.U32 R7, RZ, RZ, R9 ;  /* 0x000000ffff077224 */ /* 0x000fe200078e0009 */
[----:B------:R-:W0:Y:S01]  /*0160*/  LDCU.64 UR4, c[0x0][0x358] ;  /* 0x00006b00ff0477ac */ /* 0x000e220008000a00 */
[----:B------:R-:W-:Y:S01]  /*0170*/  BSSY.RECONVERGENT B0, `(.L_x_0) ;  /* 0x000002c000007945 */ /* 0x000fe20003800200 */
[----:B------:R-:W-:Y:S01]  /*0180*/  ISETP.GE.U32.AND P0, PT, R0, R3, PT ;  /* 0x000000030000720c */ /* 0x000fe20003f06070 */
[----:B------:R-:W-:Y:S01]  /*0190*/  IMAD.X R5, R9, 0x1, R13, P1 ;  /* 0x0000000109057824 */ /* 0x000fe200008e060d */
[----:B------:R-:W-:Y:S01]  /*01a0*/  ISETP.GE.U32.AND P1, PT, R4, R0, PT ;  /* 0x000000000400720c */ /* 0x000fe20003f26070 */
[----:B------:R-:W1:Y:S01]  /*01b0*/  LDCU.128 UR8, c[0x0][0x380] ;  /* 0x00007000ff0877ac */ /* 0x000e620008000c00 */
[----:B------:R-:W-:Y:S02]  /*01c0*/  IMAD.MOV.U32 R6, RZ, RZ, R0 ;  /* 0x000000ffff067224 */ /* 0x000fe400078e0000 */
[----:B------:R-:W-:Y:S01]  /*01d0*/  ISETP.GE.U32.AND.EX P0, PT, R2, R5, PT, P0 ;  /* 0x000000050200720c */ /* 0x000fe20003f06100 */
[----:B------:R-:W-:-:S02]  /*01e0*/  IMAD.MOV.U32 R8, RZ, RZ, R2 ;  /* 0x000000ffff087224 */ /* 0x000fc400078e0002 */
[--C-:B------:R-:W-:Y:S01]  /*01f0*/  IMAD.MOV.U32 R21, RZ, RZ, R4.reuse ;  /* 0x000000ffff157224 */ /* 0x100fe200078e0004 */
[----:B------:R-:W-:Y:S01]  /*0200*/  ISETP.GE.U32.OR.EX P0, PT, R7, R2, P0, P1 ;  /* 0x000000020700720c */ /* 0x000fe20000706510 */
[--C-:B------:R-:W-:Y:S02]  /*0210*/  IMAD.MOV.U32 R9, RZ, RZ, R7.reuse ;  /* 0x000000ffff097224 */ /* 0x100fe400078e0007 */
[----:B------:R-:W-:Y:S02]  /*0220*/  IMAD.MOV.U32 R10, RZ, RZ, R4 ;  /* 0x000000ffff0a7224 */ /* 0x000fe400078e0004 */
[----:B------:R-:W-:-:S08]  /*0230*/  IMAD.MOV.U32 R11, RZ, RZ, R7 ;  /* 0x000000ffff0b7224 */ /* 0x000fd000078e0007 */
[----:B01----:R-:W-:Y:S05]  /*0240*/  @P0 BRA `(.L_x_1) ;  /* 0x0000000000780947 */ /* 0x003fea0003800000 */
.L_x_2:
[C---:B------:R-:W-:Y:S02]  /*0250*/  LEA R14, P0, R21.reuse, UR8, 0x3 ;  /* 0x00000008150e7c11 */ /* 0x040fe4000f8018ff */
[C---:B------:R-:W-:Y:S02]  /*0260*/  LEA R18, P1, R6.reuse, UR8, 0x3 ;  /* 0x0000000806127c11 */ /* 0x040fe4000f8218ff */
[----:B------:R-:W-:Y:S02]  /*0270*/  LEA.HI.X R15, R21, UR9, R9, 0x3, P0 ;  /* 0x00000009150f7c11 */ /* 0x000fe400080f1c09 */
[----:B------:R-:W-:-:S04]  /*0280*/  LEA.HI.X R19, R6, UR9, R8, 0x3, P1 ;  /* 0x0000000906137c11 */ /* 0x000fc800088f1c08 */
[----:B------:R-:W2:Y:S04]  /*0290*/  LDG.E.64 R14, desc[UR4][R14.64] ;  /* 0x000000040e0e7981 */ /* 0x000ea8000c1e1b00 */
[----:B------:R-:W2:Y:S01]  /*02a0*/  LDG.E.64 R18, desc[UR4][R18.64] ;  /* 0x0000000412127981 */ /* 0x000ea2000c1e1b00 */
[----:B------:R-:W-:-:S04]  /*02b0*/  LEA R16, P3, R10, UR10, 0x3 ;  /* 0x0000000a0a107c11 */ /* 0x000fc8000f8618ff */
[----:B------:R-:W-:Y:S02]  /*02c0*/  LEA.HI.X R17, R10, UR11, R11, 0x3, P3 ;  /* 0x0000000b0a117c11 */ /* 0x000fe400098f1c0b */
[CC--:B--2---:R-:W-:Y:S02]  /*02d0*/  ISETP.LT.U32.AND P2, PT, R14.reuse, R18.reuse, PT ;  /* 0x000000120e00720c */ /* 0x0c4fe40003f41070 */
[CC--:B------:R-:W-:Y:S02]  /*02e0*/  ISETP.GT.U32.AND P1, PT, R14.reuse, R18.reuse, PT ;  /* 0x000000120e00720c */ /* 0x0c0fe40003f24070 */
[----:B------:R-:W-:Y:S02]  /*02f0*/  ISETP.GT.U32.AND P0, PT, R14, R18, PT ;  /* 0x000000120e00720c */ /* 0x000fe40003f04070 */
[CC--:B------:R-:W-:Y:S02]  /*0300*/  ISETP.LT.U32.AND.EX P2, PT, R15.reuse, R19.reuse, PT, P2 ;  /* 0x000000130f00720c */ /* 0x0c0fe40003f41120 */
[----:B------:R-:W-:-:S02]  /*0310*/  ISETP.GT.U32.AND.EX P1, PT, R15, R19, PT, P1 ;  /* 0x000000130f00720c */ /* 0x000fc40003f24110 */
[CC--:B------:R-:W-:Y:S02]  /*0320*/  ISETP.GT.U32.AND.EX P0, PT, R15.reuse, R19.reuse, PT, P0 ;  /* 0x000000130f00720c */ /* 0x0c0fe40003f04100 */
[----:B------:R-:W-:Y:S02]  /*0330*/  SEL R14, R14, R18, P2 ;  /* 0x000000120e0e7207 */ /* 0x000fe40001000000 */
[----:B------:R-:W-:Y:S02]  /*0340*/  SEL R23, RZ, 0x1, !P1 ;  /* 0x00000001ff177807 */ /* 0x000fe40004800000 */
[----:B------:R-:W-:Y:S02]  /*0350*/  SEL R18, RZ, 0x1, P0 ;  /* 0x00000001ff127807 */ /* 0x000fe40000000000 */
[----:B------:R-:W-:Y:S02]  /*0360*/  SEL R15, R15, R19, P2 ;  /* 0x000000130f0f7207 */ /* 0x000fe40001000000 */
[----:B------:R-:W-:-:S02]  /*0370*/  IADD3 R6, P1, PT, R6, R23, RZ ;  /* 0x0000001706067210 */ /* 0x000fc40007f3e0ff */
[----:B------:R-:W-:Y:S01]  /*0380*/  IADD3 R21, P0, PT, R21, R18, RZ ;  /* 0x0000001215157210 */ /* 0x000fe20007f1e0ff */
[----:B------:R0:W-:Y:S01]  /*0390*/  STG.E.64 desc[UR4][R16.64], R14 ;  /* 0x0000000e10007986 */ /* 0x0001e2000c101b04 */
[----:B------:R-:W-:Y:S01]  /*03a0*/  IADD3 R10, P2, PT, R10, 0x1, RZ ;  /* 0x000000010a0a7810 */ /* 0x000fe20007f5e0ff */
[----:B------:R-:W-:Y:S01]  /*03b0*/  IMAD.X R8, RZ, RZ, R8, P1 ;  /* 0x000000ffff087224 */ /* 0x000fe200008e0608 */
[----:B------:R-:W-:Y:S01]  /*03c0*/  ISETP.LT.U32.AND P1, PT, R21, R0, PT ;  /* 0x000000001500720c */ /* 0x000fe20003f21070 */
[----:B------:R-:W-:Y:S01]  /*03d0*/  IMAD.X R9, RZ, RZ, R9, P0 ;  /* 0x000000ffff097224 */ /* 0x000fe200000e0609 */
[----:B------:R-:W-:Y:S01]  /*03e0*/  ISETP.GE.U32.AND P0, PT, R6, R3, PT ;  /* 0x000000030600720c */ /* 0x000fe20003f06070 */
[----:B------:R-:W-:-:S03]  /*03f0*/  IMAD.X R11, RZ, RZ, R11, P2 ;  /* 0x000000ffff0b7224 */ /* 0x000fc600010e060b */
[----:B------:R-:W-:Y:S02]  /*0400*/  ISETP.GE.U32.AND.EX P0, PT, R8, R5, PT, P0 ;  /* 0x000000050800720c */ /* 0x000fe40003f06100 */
[----:B------:R-:W-:-:S13]  /*0410*/  ISETP.LT.U32.AND.EX P1, PT, R9, R2, PT, P1 ;  /* 0x000000020900720c */ /* 0x000fda0003f21110 */
[----:B0-----:R-:W-:Y:S05]  /*0420*/  @!P0 BRA P1, `(.L_x_2) ;  /* 0xfffffffc00888947 */ /* 0x001fea000083ffff */
.L_x_1:
[----:B------:R-:W-:Y:S05]  /*0430*/  BSYNC.RECONVERGENT B0 ;  /* 0x0000000000007941 */ /* 0x000fea0003800200 */
.L_x_0:
[----:B------:R-:W-:Y:S01]  /*0440*/  ISETP.GE.U32.AND P0, PT, R21, R0, PT ;  /* 0x000000001500720c */ /* 0x000fe20003f06070 */
[----:B------:R-:W-:Y:S03]  /*0450*/  BSSY.RECONVERGENT B0, `(.L_x_3) ;  /* 0x00000b7000007945 */ /* 0x000fe60003800200 */
[----:B------:R-:W-:-:S13]  /*0460*/  ISETP.GE.U32.AND.EX P0, PT, R9, R2, PT, P0 ;  /* 0x000000020900720c */ /* 0x000fda0003f06100 */
[----:B------:R-:W-:Y:S05]  /*0470*/  @P0 BRA `(.L_x_4) ;  /* 0x0000000800d00947 */ /* 0x000fea0003800000 */
[--C-:B------:R-:W-:Y:S01]  /*0480*/  IMAD.IADD R14, R0, 0x1, -R21.reuse ;  /* 0x00000001000e7824 */ /* 0x100fe200078e0a15 */
[----:B------:R-:W-:Y:S01]  /*0490*/  IADD3 R15, P2, PT, R21, -R0, RZ ;  /* 0x80000000150f7210 */ /* 0x000fe20007f5e0ff */
[----:B------:R-:W-:Y:S01]  /*04a0*/  BSSY.RECONVERGENT B1, `(.L_x_5) ;  /* 0x0000023000017945 */ /* 0x000fe20003800200 */
[----:B------:R-:W-:Y:S02]  /*04b0*/  IMAD.MOV.U32 R29, RZ, RZ, R21 ;  /* 0x000000ffff1d7224 */ /* 0x000fe400078e0015 */
[----:B------:R-:W-:Y:S02]  /*04c0*/  LOP3.LUT R14, R14, 0x3, RZ, 0xc0, !PT ;  /* 0x000000030e0e7812 */ /* 0x000fe400078ec0ff */
[----:B------:R-:W-:Y:S01]  /*04d0*/  ISETP.GT.U32.AND P0, PT, R15, -0x4, PT ;  /* 0xfffffffc0f00780c */ /* 0x000fe20003f04070 */
[----:B------:R-:W-:Y:S01]  /*04e0*/  IMAD.X R15, R9, 0x1, ~R2, P2 ;  /* 0x00000001090f7824 */ /* 0x000fe200010e0e02 */
[----:B------:R-:W-:-:S04]  /*04f0*/  ISETP.NE.U32.AND P1, PT, R14, RZ, PT ;  /* 0x000000ff0e00720c */ /* 0x000fc80003f25070 */
[----:B------:R-:W-:Y:S02]  /*0500*/  ISETP.NE.AND.EX P1, PT, RZ, RZ, PT, P1 ;  /* 0x000000ffff00720c */ /* 0x000fe40003f25310 */
[----:B------:R-:W-:-:S11]  /*0510*/  ISETP.GT.U32.AND.EX P0, PT, R15, -0x1, PT, P0 ;  /* 0xffffffff0f00780c */ /* 0x000fd60003f04100 */
[----:B------:R-:W-:Y:S05]  /*0520*/  @!P1 BRA `(.L_x_6) ;  /* 0x0000000000689947 */ /* 0x000fea0003800000 */
[----:B------:R-:W0:Y:S01]  /*0530*/  LDCU.128 UR8, c[0x0][0x380] ;  /* 0x00007000ff0877ac */ /* 0x000e220008000c00 */
[-C--:B------:R-:W-:Y:S02]  /*0540*/  IADD3 R29, P1, PT, R21, R14.reuse, RZ ;  /* 0x0000000e151d7210 */ /* 0x080fe40007f3e0ff */
[----:B------:R-:W-:-:S05]  /*0550*/  IADD3 R18, P4, PT, RZ, -R14, RZ ;  /* 0x8000000eff127210 */ /* 0x000fca0007f9e0ff */
[----:B------:R-:W-:Y:S01]  /*0560*/  IMAD.X R19, RZ, RZ, -0x1, P4 ;  /* 0xffffffffff137424 */ /* 0x000fe200020e06ff */
[C---:B0-----:R-:W-:Y:S02]  /*0570*/  LEA R22, P3, R10.reuse, UR10, 0x3 ;  /* 0x0000000a0a167c11 */ /* 0x041fe4000f8618ff */
[C---:B------:R-:W-:Y:S02]  /*0580*/  LEA R20, P2, R21.reuse, UR8, 0x3 ;  /* 0x0000000815147c11 */ /* 0x040fe4000f8418ff */
[----:B------:R-:W-:Y:S02]  /*0590*/  LEA.HI.X R23, R10, UR11, R11, 0x3, P3 ;  /* 0x0000000b0a177c11 */ /* 0x000fe400098f1c0b */
[----:B------:R-:W-:Y:S02]  /*05a0*/  IADD3 R10, P3, PT, R14, R10, RZ ;  /* 0x0000000a0e0a7210 */ /* 0x000fe40007f7e0ff */
[--C-:B------:R-:W-:Y:S01]  /*05b0*/  LEA.HI.X R21, R21, UR9, R9.reuse, 0x3, P2 ;  /* 0x0000000915157c11 */ /* 0x100fe200090f1c09 */
[----:B------:R-:W-:-:S02]  /*05c0*/  IMAD.X R9, RZ, RZ, R9, P1 ;  /* 0x000000ffff097224 */ /* 0x000fc400008e0609 */
[----:B------:R-:W-:-:S08]  /*05d0*/  IMAD.X R11, RZ, RZ, R11, P3 ;  /* 0x000000ffff0b7224 */ /* 0x000fd000018e060b */
.L_x_7:
[----:B0-----:R-:W-:Y:S02]  /*05e0*/  IMAD.MOV.U32 R14, RZ, RZ, R20 ;  /* 0x000000ffff0e7224 */ /* 0x001fe400078e0014 */
[----:B------:R-:W-:-:S05]  /*05f0*/  IMAD.MOV.U32 R15, RZ, RZ, R21 ;  /* 0x000000ffff0f7224 */ /* 0x000fca00078e0015 */
[----:B------:R0:W2:Y:S01]  /*0600*/  LDG.E.64 R16, desc[UR4][R14.64] ;  /* 0x000000040e107981 */ /* 0x0000a2000c1e1b00 */
[----:B------:R-:W-:Y:S02]  /*0610*/  IADD3 R18, P1, PT, R18, 0x1, RZ ;  /* 0x0000000112127810 */ /* 0x000fe40007f3e0ff */
[----:B------:R-:W-:-:S03]  /*0620*/  IADD3 R20, P3, PT, R20, 0x8, RZ ;  /* 0x0000000814147810 */ /* 0x000fc60007f7e0ff */
[----:B------:R-:W-:Y:S01]  /*0630*/  IMAD.X R19, RZ, RZ, R19, P1 ;  /* 0x000000ffff137224 */ /* 0x000fe200008e0613 */
[----:B------:R-:W-:Y:S01]  /*0640*/  ISETP.NE.U32.AND P1, PT, R18, RZ, PT ;  /* 0x000000ff1200720c */ /* 0x000fe20003f25070 */
[----:B------:R-:W-:Y:S02]  /*0650*/  IMAD.X R21, RZ, RZ, R21, P3 ;  /* 0x000000ffff157224 */ /* 0x000fe400018e0615 */
[----:B0-----:R-:W-:Y:S01]  /*0660*/  IMAD.MOV.U32 R14, RZ, RZ, R22 ;  /* 0x000000ffff0e7224 */ /* 0x001fe200078e0016 */
[----:B------:R-:W-:Y:S01]  /*0670*/  ISETP.NE.AND.EX P1, PT, R19, RZ, PT, P1 ;  /* 0x000000ff1300720c */ /* 0x000fe20003f25310 */
[----:B------:R-:W-:Y:S01]  /*0680*/  IMAD.MOV.U32 R15, RZ, RZ, R23 ;  /* 0x000000ffff0f7224 */ /* 0x000fe200078e0017 */
[----:B------:R-:W-:-:S05]  /*0690*/  IADD3 R22, P2, PT, R22, 0x8, RZ ;  /* 0x0000000816167810 */ /* 0x000fca0007f5e0ff */
[----:B------:R-:W-:Y:S01]  /*06a0*/  IMAD.X R23, RZ, RZ, R23, P2 ;  /* 0x000000ffff177224 */ /* 0x000fe200010e0617 */
[----:B--2---:R0:W-:Y:S05]  /*06b0*/  STG.E.64 desc[UR4][R14.64], R16 ;  /* 0x000000100e007986 */ /* 0x0041ea000c101b04 */
[----:B------:R-:W-:Y:S05]  /*06c0*/  @P1 BRA `(.L_x_7) ;  /* 0xfffffffc00c41947 */ /* 0x000fea000383ffff */
.L_x_6:
[----:B------:R-:W-:Y:S05]  /*06d0*/  BSYNC.RECONVERGENT B1 ;  /* 0x0000000000017941 */ /* 0x000fea0003800200 */
.L_x_5:
[----:B------:R-:W-:Y:S05]  /*06e0*/  @P0 BRA `(.L_x_4) ;  /* 0x0000000800340947 */ /* 0x000fea0003800000 */
[----:B------:R-:W0:Y:S01]  /*06f0*/  LDCU.128 UR8, c[0x0][0x380] ;  /* 0x00007000ff0877ac */ /* 0x000e220008000c00 */
[----:B------:R-:W-:-:S04]  /*0700*/  ISETP.GE.U32.AND P0, PT, R29, R0, PT ;  /* 0x000000001d00720c */ /* 0x000fc80003f06070 */
[----:B------:R-:W-:Y:S02]  /*0710*/  ISETP.GE.U32.AND.EX P0, PT, R9, R2, PT, P0 ;  /* 0x000000020900720c */ /* 0x000fe40003f06100 */
[----:B0-----:R-:W-:-:S04]  /*0720*/  LEA R14, P1, R29, UR8, 0x3 ;  /* 0x000000081d0e7c11 */ /* 0x001fc8000f8218ff */
[----:B------:R-:W-:Y:S02]  /*0730*/  LEA.HI.X R15, R29, UR9, R9, 0x3, P1 ;  /* 0x000000091d0f7c11 */ /* 0x000fe400088f1c09 */
[----:B------:R-:W-:-:S05]  /*0740*/  IADD3 R14, P1, PT, R14, 0x10, RZ ;  /* 0x000000100e0e7810 */ /* 0x000fca0007f3e0ff */
[----:B------:R-:W-:-:S05]  /*0750*/  IMAD.X R15, RZ, RZ, R15, P1 ;  /* 0x000000ffff0f7224 */ /* 0x000fca00008e060f */
[----:B------:R-:W2:Y:S01]  /*0760*/  @P0 LDG.E.64 R24, desc[UR4][R14.64+-0x10] ;  /* 0xfffff0040e180981 */ /* 0x000ea2000c1e1b00 */
[----:B------:R-:W-:-:S04]  /*0770*/  LEA R16, P1, R10, UR10, 0x3 ;  /* 0x0000000a0a107c11 */ /* 0x000fc8000f8218ff */
[----:B------:R-:W-:Y:S02]  /*0780*/  LEA.HI.X R17, R10, UR11, R11, 0x3, P1 ;  /* 0x0000000b0a117c11 */ /* 0x000fe400088f1c0b */
[----:B------:R-:W-:-:S05]  /*0790*/  IADD3 R16, P1, PT, R16, 0x10, RZ ;  /* 0x0000001010107810 */ /* 0x000fca0007f3e0ff */
[----:B------:R-:W-:-:S05]  /*07a0*/  IMAD.X R17, RZ, RZ, R17, P1 ;  /* 0x000000ffff117224 */ /* 0x000fca00008e0611 */
[----:B--2---:R0:W-:Y:S04]  /*07b0*/  @P0 STG.E.64 desc[UR4][R16.64+-0x10], R24 ;  /* 0xfffff01810000986 */ /* 0x0041e8000c101b04 */
[----:B------:R-:W2:Y:S04]  /*07c0*/  @P0 LDG.E.64 R22, desc[UR4][R14.64+-0x8] ;  /* 0xfffff8040e160981 */ /* 0x000ea8000c1e1b00 */
[----:B--2---:R1:W-:Y:S04]  /*07d0*/  @P0 STG.E.64 desc[UR4][R16.64+-0x8], R22 ;  /* 0xfffff81610000986 */ /* 0x0043e8000c101b04 */
[----:B------:R-:W2:Y:S01]  /*07e0*/  @P0 LDG.E.64 R20, desc[UR4][R14.64] ;  /* 0x000000040e140981 */ /* 0x000ea2000c1e1b00 */
[----:B------:R-:W-:-:S04]  /*07f0*/  @P0 IADD3 R29, P1, PT, R29, 0x4, RZ ;  /* 0x000000041d1d0810 */ /* 0x000fc80007f3e0ff */
[----:B------:R-:W-:Y:S01]  /*0800*/  IADD3 R26, P3, PT, -R29, R0, RZ ;  /* 0x000000001d1a7210 */ /* 0x000fe20007f7e1ff */
[----:B------:R-:W-:Y:S01]  /*0810*/  @P0 IMAD.X R9, RZ, RZ, R9, P1 ;  /* 0x000000ffff090224 */ /* 0x000fe200008e0609 */
[----:B------:R-:W-:Y:S02]  /*0820*/  ISETP.GT.U32.AND P2, PT, R0, R29, PT ;  /* 0x0000001d0000720c */ /* 0x000fe40003f44070 */
[----:B------:R-:W-:Y:S01]  /*0830*/  ISETP.LE.U32.AND P1, PT, R26, 0xc, PT ;  /* 0x0000000c1a00780c */ /* 0x000fe20003f23070 */
[C---:B0-----:R-:W-:Y:S01]  /*0840*/  IMAD.X R24, R2.reuse, 0x1, ~R9, P3 ;  /* 0x0000000102187824 */ /* 0x041fe200018e0e09 */
[----:B------:R-:W-:Y:S01]  /*0850*/  ISETP.GT.U32.AND.EX P2, PT, R2, R9, PT, P2 ;  /* 0x000000090200720c */ /* 0x000fe20003f44120 */
[----:B--2---:R0:W-:Y:S04]  /*0860*/  @P0 STG.E.64 desc[UR4][R16.64], R20 ;  /* 0x0000001410000986 */ /* 0x0041e8000c101b04 */
[----:B------:R2:W3:Y:S01]  /*0870*/  @P0 LDG.E.64 R18, desc[UR4][R14.64+0x8] ;  /* 0x000008040e120981 */ /* 0x0004e2000c1e1b00 */
[----:B------:R-:W-:Y:S01]  /*0880*/  ISETP.LE.U32.OR.EX P2, PT, R24, RZ, !P2, P1 ;  /* 0x000000ff1800720c */ /* 0x000fe20005743510 */
[----:B------:R-:W-:Y:S01]  /*0890*/  BSSY.RECONVERGENT B1, `(.L_x_8) ;  /* 0x000003f000017945 */ /* 0x000fe20003800200 */
[----:B-1----:R-:W-:-:S02]  /*08a0*/  @P0 IADD3 R23, P3, PT, R14, 0x20, RZ ;  /* 0x000000200e170810 */ /* 0x002fc40007f7e0ff */
[----:B------:R-:W-:Y:S02]  /*08b0*/  @P0 IADD3 R22, P4, PT, R16, 0x20, RZ ;  /* 0x0000002010160810 */ /* 0x000fe40007f9e0ff */
[----:B------:R-:W-:Y:S01]  /*08c0*/  PLOP3.LUT P1, PT, P0, PT, PT, 0x8, 0x80 ;  /* 0x000000000080781c */ /* 0x000fe2000072e170 */
[----:B0-----:R-:W-:Y:S01]  /*08d0*/  @P0 IMAD.X R20, RZ, RZ, R15, P3 ;  /* 0x000000ffff140224 */ /* 0x001fe200018e060f */
[----:B------:R-:W-:Y:S01]  /*08e0*/  @P0 IADD3 R10, P3, PT, R10, 0x4, RZ ;  /* 0x000000040a0a0810 */ /* 0x000fe20007f7e0ff */
[----:B------:R-:W-:Y:S02]  /*08f0*/  @P0 IMAD.X R21, RZ, RZ, R17, P4 ;  /* 0x000000ffff150224 */ /* 0x000fe400020e0611 */
[----:B--2---:R-:W-:Y:S02]  /*0900*/  @P0 IMAD.MOV.U32 R14, RZ, RZ, R23 ;  /* 0x000000ffff0e0224 */ /* 0x004fe400078e0017 */
[----:B------:R-:W-:Y:S02]  /*0910*/  @P0 IMAD.MOV.U32 R15, RZ, RZ, R20 ;  /* 0x000000ffff0f0224 */ /* 0x000fe400078e0014 */
[----:B------:R-:W-:Y:S01]  /*0920*/  @P0 IMAD.X R11, RZ, RZ, R11, P3 ;  /* 0x000000ffff0b0224 */ /* 0x000fe200018e060b */
[----:B---3--:R0:W-:Y:S02]  /*0930*/  @P0 STG.E.64 desc[UR4][R16.64+0x8], R18 ;  /* 0x0000081210000986 */ /* 0x0081e4000c101b04 */
[----:B0-----:R-:W-:-:S02]  /*0940*/  @P0 IMAD.MOV.U32 R16, RZ, RZ, R22 ;  /* 0x000000ffff100224 */ /* 0x001fc400078e0016 */
[----:B------:R-:W-:Y:S01]  /*0950*/  @P0 IMAD.MOV.U32 R17, RZ, RZ, R21 ;  /* 0x000000ffff110224 */ /* 0x000fe200078e0015 */
[----:B------:R-:W-:Y:S06]  /*0960*/  @P2 BRA `(.L_x_9) ;  /* 0x0000000000c42947 */ /* 0x000fec0003800000 */
[----:B------:R-:W-:Y:S02]  /*0970*/  IADD3 R27, P0, PT, R0, -0xc, RZ ;  /* 0xfffffff4001b7810 */ /* 0x000fe40007f1e0ff */
[----:B------:R-:W-:Y:S02]  /*0980*/  PLOP3.LUT P1, PT, PT, PT, PT, 0x8, 0x80 ;  /* 0x000000000080781c */ /* 0x000fe40003f2e170 */
[----:B------:R-:W-:-:S11]  /*0990*/  IADD3.X R26, PT, PT, R2, -0x1, RZ, P0, !PT ;  /* 0xffffffff021a7810 */ /* 0x000fd600007fe4ff */
.L_x_10:
[----:B------:R-:W2:Y:S04]  /*09a0*/  LDG.E.64 R18, desc[UR4][R14.64+-0x10] ;  /* 0xfffff0040e127981 */ /* 0x000ea8000c1e1b00 */
[----:B--2---:R-:W-:Y:S04]  /*09b0*/  STG.E.64 desc[UR4][R16.64+-0x10], R18 ;  /* 0xfffff01210007986 */ /* 0x004fe8000c101b04 */
[----:B------:R-:W2:Y:S04]  /*09c0*/  LDG.E.64 R20, desc[UR4][R14.64+-0x8] ;  /* 0xfffff8040e147981 */ /* 0x000ea8000c1e1b00 */
[----:B--2---:R0:W-:Y:S04]  /*09d0*/  STG.E.64 desc[UR4][R16.64+-0x8], R20 ;  /* 0xfffff81410007986 */ /* 0x0041e8000c101b04 */
[----:B------:R-:W2:Y:S04]  /*09e0*/  LDG.E.64 R22, desc[UR4][R14.64] ;  /* 0x000000040e167981 */ /* 0x000ea8000c1e1b00 */
[----:B--2---:R-:W-:Y:S04]  /*09f0*/  STG.E.64 desc[UR4][R16.64], R22 ;  /* 0x0000001610007986 */ /* 0x004fe8000c101b04 */
[----:B------:R-:W2:Y:S04]  /*0a00*/  LDG.E.64 R24, desc[UR4][R14.64+0x8] ;  /* 0x000008040e187981 */ /* 0x000ea8000c1e1b00 */
[----:B--2---:R-:W-:Y:S04]  /*0a10*/  STG.E.64 desc[UR4][R16.64+0x8], R24 ;  /* 0x0000081810007986 */ /* 0x004fe8000c101b04 */
[----:B0-----:R-:W2:Y:S04]  /*0a20*/  LDG.E.64 R20, desc[UR4][R14.64+0x10] ;  /* 0x000010040e147981 */ /* 0x001ea8000c1e1b00 */
[----:B--2---:R-:W-:Y:S04]  /*0a30*/  STG.E.64 desc[UR4][R16.64+0x10], R20 ;  /* 0x0000101410007986 */ /* 0x004fe8000c101b04 */
[----:B------:R-:W2:Y:S04]  /*0a40*/  LDG.E.64 R18, desc[UR4][R14.64+0x18] ;  /* 0x000018040e127981 */ /* 0x000ea8000c1e1b00 */
[----:B--2---:R0:W-:Y:S04]  /*0a50*/  STG.E.64 desc[UR4][R16.64+0x18], R18 ;  /* 0x0000181210007986 */ /* 0x0041e8000c101b04 */
[----:B0-----:R-:W2:Y:S04]  /*0a60*/  LDG.E.64 R18, desc[UR4][R14.64+0x20] ;  /* 0x000020040e127981 */ /* 0x001ea8000c1e1b00 */
        /* <DEDUP_REMOVED lines=12> */
[----:B--2---:R0:W-:Y:S04]  /*0b30*/  STG.E.64 desc[UR4][R16.64+0x50], R18 ;  /* 0x0000501210007986 */ /* 0x0041e8000c101b04 */
[----:B------:R-:W2:Y:S04]  /*0b40*/  LDG.E.64 R20, desc[UR4][R14.64+0x58] ;  /* 0x000058040e147981 */ /* 0x000ea8000c1e1b00 */
[----:B--2---:R-:W-:Y:S04]  /*0b50*/  STG.E.64 desc[UR4][R16.64+0x58], R20 ;  /* 0x0000581410007986 */ /* 0x004fe8000c101b04 */
[----:B------:R-:W2:Y:S01]  /*0b60*/  LDG.E.64 R22, desc[UR4][R14.64+0x60] ;  /* 0x000060040e167981 */ /* 0x000ea2000c1e1b00 */
[----:B------:R-:W-:-:S05]  /*0b70*/  IADD3 R29, P0, PT, R29, 0x10, RZ ;  /* 0x000000101d1d7810 */ /* 0x000fca0007f1e0ff */
[----:B------:R-:W-:Y:S01]  /*0b80*/  IMAD.X R9, RZ, RZ, R9, P0 ;  /* 0x000000ffff097224 */ /* 0x000fe200000e0609 */
[----:B------:R-:W-:-:S04]  /*0b90*/  ISETP.GE.U32.AND P0, PT, R29, R27, PT ;  /* 0x0000001b1d00720c */ /* 0x000fc80003f06070 */
[----:B------:R-:W-:Y:S01]  /*0ba0*/  ISETP.GE.U32.AND.EX P0, PT, R9, R26, PT, P0 ;  /* 0x0000001a0900720c */ /* 0x000fe20003f06100 */
[----:B--2---:R-:W-:Y:S04]  /*0bb0*/  STG.E.64 desc[UR4][R16.64+0x60], R22 ;  /* 0x0000601610007986 */ /* 0x004fe8000c101b04 */
[----:B------:R1:W2:Y:S01]  /*0bc0*/  LDG.E.64 R24, desc[UR4][R14.64+0x68] ;  /* 0x000068040e187981 */ /* 0x0002a2000c1e1b00 */
[----:B0-----:R-:W-:Y:S02]  /*0bd0*/  IADD3 R18, P4, PT, R16, 0x80, RZ ;  /* 0x0000008010127810 */ /* 0x001fe40007f9e0ff */
[----:B------:R-:W-:Y:S02]  /*0be0*/  IADD3 R10, P2, PT, R10, 0x10, RZ ;  /* 0x000000100a0a7810 */ /* 0x000fe40007f5e0ff */
[----:B------:R-:W-:Y:S01]  /*0bf0*/  IADD3 R28, P3, PT, R14, 0x80, RZ ;  /* 0x000000800e1c7810 */ /* 0x000fe20007f7e0ff */
[----:B------:R-:W-:-:S02]  /*0c00*/  IMAD.X R19, RZ, RZ, R17, P4 ;  /* 0x000000ffff137224 */ /* 0x000fc400020e0611 */
[----:B------:R-:W-:Y:S02]  /*0c10*/  IMAD.X R11, RZ, RZ, R11, P2 ;  /* 0x000000ffff0b7224 */ /* 0x000fe400010e060b */
[----:B-1----:R-:W-:Y:S02]  /*0c20*/  IMAD.X R15, RZ, RZ, R15, P3 ;  /* 0x000000ffff0f7224 */ /* 0x002fe400018e060f */
[----:B------:R-:W-:Y:S01]  /*0c30*/  IMAD.MOV.U32 R14, RZ, RZ, R28 ;  /* 0x000000ffff0e7224 */ /* 0x000fe200078e001c */
[----:B--2---:R0:W-:Y:S02]  /*0c40*/  STG.E.64 desc[UR4][R16.64+0x68], R24 ;  /* 0x0000681810007986 */ /* 0x0041e4000c101b04 */
[----:B0-----:R-:W-:Y:S02]  /*0c50*/  IMAD.MOV.U32 R16, RZ, RZ, R18 ;  /* 0x000000ffff107224 */ /* 0x001fe400078e0012 */
[----:B------:R-:W-:Y:S01]  /*0c60*/  IMAD.MOV.U32 R17, RZ, RZ, R19 ;  /* 0x000000ffff117224 */ /* 0x000fe200078e0013 */
[----:B------:R-:W-:Y:S06]  /*0c70*/  @!P0 BRA `(.L_x_10) ;  /* 0xfffffffc00488947 */ /* 0x000fec000383ffff */
.L_x_9:
[----:B------:R-:W-:Y:S05]  /*0c80*/  BSYNC.RECONVERGENT B1 ;  /* 0x0000000000017941 */ /* 0x000fea0003800200 */
.L_x_8:
[----:B------:R-:W-:Y:S01]  /*0c90*/  IADD3 R18, P3, PT, -R29, R0, RZ ;  /* 0x000000001d127210 */ /* 0x000fe20007f7e1ff */
[----:B------:R-:W-:Y:S01]  /*0ca0*/  BSSY.RECONVERGENT B1, `(.L_x_11) ;  /* 0x0000024000017945 */ /* 0x000fe20003800200 */
[----:B------:R-:W-:Y:S02]  /*0cb0*/  ISETP.GT.U32.AND P2, PT, R0, R29, PT ;  /* 0x0000001d0000720c */ /* 0x000fe40003f44070 */
[----:B------:R-:W-:Y:S01]  /*0cc0*/  ISETP.LE.U32.AND P0, PT, R18, 0x4, PT ;  /* 0x000000041200780c */ /* 0x000fe20003f03070 */
[C---:B------:R-:W-:Y:S01]  /*0cd0*/  IMAD.X R18, R2.reuse, 0x1, ~R9, P3 ;  /* 0x0000000102127824 */ /* 0x040fe200018e0e09 */
[----:B------:R-:W-:-:S04]  /*0ce0*/  ISETP.GT.U32.AND.EX P2, PT, R2, R9, PT, P2 ;  /* 0x000000090200720c */ /* 0x000fc80003f44120 */
[----:B------:R-:W-:-:S13]  /*0cf0*/  ISETP.LE.U32.OR.EX P0, PT, R18, RZ, !P2, P0 ;  /* 0x000000ff1200720c */ /* 0x000fda0005703500 */
[----:B------:R-:W-:Y:S05]  /*0d00*/  @P0 BRA `(.L_x_12) ;  /* 0x0000000000740947 */ /* 0x000fea0003800000 */
[----:B------:R-:W2:Y:S04]  /*0d10*/  LDG.E.64 R20, desc[UR4][R14.64+-0x10] ;  /* 0xfffff0040e147981 */ /* 0x000ea8000c1e1b00 */
        /* <DEDUP_REMOVED lines=8> */
[----:B--2---:R1:W-:Y:S04]  /*0da0*/  STG.E.64 desc[UR4][R16.64+0x10], R24 ;  /* 0x0000101810007986 */ /* 0x0043e8000c101b04 */
[----:B------:R-:W2:Y:S04]  /*0db0*/  LDG.E.64 R22, desc[UR4][R14.64+0x18] ;  /* 0x000018040e167981 */ /* 0x000ea8000c1e1b00 */
[----:B--2---:R-:W-:Y:S04]  /*0dc0*/  STG.E.64 desc[UR4][R16.64+0x18], R22 ;  /* 0x0000181610007986 */ /* 0x004fe8000c101b04 */
[----:B------:R-:W2:Y:S01]  /*0dd0*/  LDG.E.64 R20, desc[UR4][R14.64+0x20] ;  /* 0x000020040e147981 */ /* 0x000ea2000c1e1b00 */
[----:B0-----:R-:W-:-:S02]  /*0de0*/  IADD3 R26, P3, PT, R14, 0x40, RZ ;  /* 0x000000400e1a7810 */ /* 0x001fc40007f7e0ff */
[----:B-1----:R-:W-:Y:S01]  /*0df0*/  IADD3 R24, P4, PT, R16, 0x40, RZ ;  /* 0x0000004010187810 */ /* 0x002fe20007f9e0ff */
[----:B--2---:R-:W-:Y:S04]  /*0e00*/  STG.E.64 desc[UR4][R16.64+0x20], R20 ;  /* 0x0000201410007986 */ /* 0x004fe8000c101b04 */
[----:B------:R0:W2:Y:S01]  /*0e10*/  LDG.E.64 R18, desc[UR4][R14.64+0x28] ;  /* 0x000028040e127981 */ /* 0x0000a2000c1e1b00 */
[----:B------:R-:W-:Y:S01]  /*0e20*/  IADD3 R29, P0, PT, R29, 0x8, RZ ;  /* 0x000000081d1d7810 */ /* 0x000fe20007f1e0ff */
[----:B------:R-:W-:Y:S01]  /*0e30*/  IMAD.X R27, RZ, RZ, R15, P3 ;  /* 0x000000ffff1b7224 */ /* 0x000fe200018e060f */
[----:B------:R-:W-:Y:S01]  /*0e40*/  IADD3 R10, P2, PT, R10, 0x8, RZ ;  /* 0x000000080a0a7810 */ /* 0x000fe20007f5e0ff */
[----:B------:R-:W-:Y:S01]  /*0e50*/  IMAD.X R25, RZ, RZ, R17, P4 ;  /* 0x000000ffff197224 */ /* 0x000fe200020e0611 */
[----:B------:R-:W-:Y:S01]  /*0e60*/  PLOP3.LUT P1, PT, PT, PT, PT, 0x8, 0x80 ;  /* 0x000000000080781c */ /* 0x000fe20003f2e170 */
[----:B------:R-:W-:-:S02]  /*0e70*/  IMAD.X R9, RZ, RZ, R9, P0 ;  /* 0x000000ffff097224 */ /* 0x000fc400000e0609 */
[----:B------:R-:W-:Y:S02]  /*0e80*/  IMAD.X R11, RZ, RZ, R11, P2 ;  /* 0x000000ffff0b7224 */ /* 0x000fe400010e060b */
[----:B0-----:R-:W-:Y:S02]  /*0e90*/  IMAD.MOV.U32 R14, RZ, RZ, R26 ;  /* 0x000000ffff0e7224 */ /* 0x001fe400078e001a */
[----:B------:R-:W-:Y:S01]  /*0ea0*/  IMAD.MOV.U32 R15, RZ, RZ, R27 ;  /* 0x000000ffff0f7224 */ /* 0x000fe200078e001b */
[----:B--2---:R0:W-:Y:S02]  /*0eb0*/  STG.E.64 desc[UR4][R16.64+0x28], R18 ;  /* 0x0000281210007986 */ /* 0x0041e4000c101b04 */
[----:B0-----:R-:W-:Y:S02]  /*0ec0*/  IMAD.MOV.U32 R16, RZ, RZ, R24 ;  /* 0x000000ffff107224 */ /* 0x001fe400078e0018 */
[----:B------:R-:W-:-:S07]  /*0ed0*/  IMAD.MOV.U32 R17, RZ, RZ, R25 ;  /* 0x000000ffff117224 */ /* 0x000fce00078e0019 */
.L_x_12:
[----:B------:R-:W-:Y:S05]  /*0ee0*/  BSYNC.RECONVERGENT B1 ;  /* 0x0000000000017941 */ /* 0x000fea0003800200 */
.L_x_11:
[----:B------:R-:W-:-:S04]  /*0ef0*/  ISETP.LT.U32.AND P0, PT, R29, R0, PT ;  /* 0x000000001d00720c */ /* 0x000fc80003f01070 */
[----:B------:R-:W-:-:S13]  /*0f00*/  ISETP.LT.U32.OR.EX P1, PT, R9, R2, P1, P0 ;  /* 0x000000020900720c */ /* 0x000fda0000f21500 */
[----:B------:R-:W-:Y:S05]  /*0f10*/  @!P1 BRA `(.L_x_4) ;  /* 0x0000000000289947 */ /* 0x000fea0003800000 */
[----:B------:R-:W2:Y:S04]  /*0f20*/  LDG.E.64 R18, desc[UR4][R14.64+-0x10] ;  /* 0xfffff0040e127981 */ /* 0x000ea8000c1e1b00 */
[----:B--2---:R1:W-:Y:S04]  /*0f30*/  STG.E.64 desc[UR4][R16.64+-0x10], R18 ;  /* 0xfffff01210007986 */ /* 0x0043e8000c101b04 */
[----:B------:R-:W2:Y:S04]  /*0f40*/  LDG.E.64 R20, desc[UR4][R14.64+-0x8] ;  /* 0xfffff8040e147981 */ /* 0x000ea8000c1e1b00 */
[----:B--2---:R1:W-:Y:S04]  /*0f50*/  STG.E.64 desc[UR4][R16.64+-0x8], R20 ;  /* 0xfffff81410007986 */ /* 0x0043e8000c101b04 */
[----:B------:R-:W2:Y:S04]  /*0f60*/  LDG.E.64 R22, desc[UR4][R14.64] ;  /* 0x000000040e167981 */ /* 0x000ea8000c1e1b00 */
[----:B--2---:R1:W-:Y:S04]  /*0f70*/  STG.E.64 desc[UR4][R16.64], R22 ;  /* 0x0000001610007986 */ /* 0x0043e8000c101b04 */
[----:B------:R-:W2:Y:S01]  /*0f80*/  LDG.E.64 R24, desc[UR4][R14.64+0x8] ;  /* 0x000008040e187981 */ /* 0x000ea2000c1e1b00 */
[----:B------:R-:W-:-:S05]  /*0f90*/  IADD3 R10, P0, PT, R10, 0x4, RZ ;  /* 0x000000040a0a7810 */ /* 0x000fca0007f1e0ff */
[----:B------:R-:W-:Y:S01]  /*0fa0*/  IMAD.X R11, RZ, RZ, R11, P0 ;  /* 0x000000ffff0b7224 */ /* 0x000fe200000e060b */
[----:B--2---:R1:W-:Y:S07]  /*0fb0*/  STG.E.64 desc[UR4][R16.64+0x8], R24 ;  /* 0x0000081810007986 */ /* 0x0043ee000c101b04 */
.L_x_4:
[----:B------:R-:W-:Y:S05]  /*0fc0*/  BSYNC.RECONVERGENT B0 ;  /* 0x0000000000007941 */ /* 0x000fea0003800200 */
.L_x_3:
[----:B------:R-:W-:Y:S01]  /*0fd0*/  ISETP.GE.U32.AND P0, PT, R6, R3, PT ;  /* 0x000000030600720c */ /* 0x000fe20003f06070 */
[----:B------:R-:W-:Y:S03]  /*0fe0*/  BSSY.RECONVERGENT B0, `(.L_x_13) ;  /* 0x00000b0000007945 */ /* 0x000fe60003800200 */
[----:B------:R-:W-:-:S13]  /*0ff0*/  ISETP.GE.U32.AND.EX P0, PT, R8, R5, PT, P0 ;  /* 0x000000050800720c */ /* 0x000fda0003f06100 */
[----:B------:R-:W-:Y:S05]  /*1000*/  @P0 BRA `(.L_x_14) ;  /* 0x0000000800b40947 */ /* 0x000fea0003800000 */
[----:B-1----:R-:W-:Y:S01]  /*1010*/  IMAD.IADD R21, R3, 0x1, -R6 ;  /* 0x0000000103157824 */ /* 0x002fe200078e0a06 */
        /* <DEDUP_REMOVED lines=8> */
[----:B------:R-:W-:Y:S01]  /*10a0*/  ISETP.GT.U32.AND.EX P0, PT, R0, -0x1, PT, P0 ;  /* 0xffffffff0000780c */ /* 0x000fe20003f04100 */
[----:B------:R-:W-:-:S10]  /*10b0*/  IMAD.MOV.U32 R0, RZ, RZ, R6 ;  /* 0x000000ffff007224 */ /* 0x000fd400078e0006 */
[----:B------:R-:W-:Y:S05]  /*10c0*/  @!P1 BRA `(.L_x_16) ;  /* 0x0000000000649947 */ /* 0x000fea0003800000 */
[----:B------:R-:W1:Y:S01]  /*10d0*/  LDCU.128 UR8, c[0x0][0x380] ;  /* 0x00007000ff0877ac */ /* 0x000e620008000c00 */
[----:B------:R-:W-:Y:S01]  /*10e0*/  IADD3 R0, P3, PT, R6, R21, RZ ;  /* 0x0000001506007210 */ /* 0x000fe20007f7e0ff */
[----:B------:R-:W-:-:S04]  /*10f0*/  IMAD.MOV.U32 R20, RZ, RZ, RZ ;  /* 0x000000ffff147224 */ /* 0x000fc800078e00ff */
[----:B------:R-:W-:Y:S01]  /*1100*/  IMAD.X R2, R8, 0x1, R20, P3 ;  /* 0x0000000108027824 */ /* 0x000fe200018e0614 */
[----:B-1----:R-:W-:Y:S02]  /*1110*/  LEA R18, P2, R10, UR10, 0x3 ;  /* 0x0000000a0a127c11 */ /* 0x002fe4000f8418ff */
[----:B0-----:R-:W-:Y:S02]  /*1120*/  LEA R16, P1, R6, UR8, 0x3 ;  /* 0x0000000806107c11 */ /* 0x001fe4000f8218ff */
[----:B------:R-:W-:Y:S02]  /*1130*/  LEA.HI.X R19, R10, UR11, R11, 0x3, P2 ;  /* 0x0000000b0a137c11 */ /* 0x000fe400090f1c0b */
[----:B------:R-:W-:Y:S02]  /*1140*/  IADD3 R10, P2, PT, R21, R10, RZ ;  /* 0x0000000a150a7210 */ /* 0x000fe40007f5e0ff */
[----:B------:R-:W-:-:S03]  /*1150*/  LEA.HI.X R17, R6, UR9, R8, 0x3, P1 ;  /* 0x0000000906117c11 */ /* 0x000fc600088f1c08 */
[----:B------:R-:W-:-:S08]  /*1160*/  IMAD.X R11, R20, 0x1, R11, P2 ;  /* 0x00000001140b7824 */ /* 0x000fd000010e060b */
.L_x_17:
[----:B-1----:R-:W-:Y:S02]  /*1170*/  IMAD.MOV.U32 R8, RZ, RZ, R16 ;  /* 0x000000ffff087224 */ /* 0x002fe400078e0010 */
[----:B------:R-:W-:-:S06]  /*1180*/  IMAD.MOV.U32 R9, RZ, RZ, R17 ;  /* 0x000000ffff097224 */ /* 0x000fcc00078e0011 */
[----:B------:R-:W2:Y:S01]  /*1190*/  LDG.E.64 R8, desc[UR4][R8.64] ;  /* 0x0000000408087981 */ /* 0x000ea2000c1e1b00 */
[----:B------:R-:W-:Y:S01]  /*11a0*/  IMAD.MOV.U32 R14, RZ, RZ, R18 ;  /* 0x000000ffff0e7224 */ /* 0x000fe200078e0012 */
[----:B------:R-:W-:Y:S01]  /*11b0*/  IADD3 R21, P1, PT, R21, -0x1, RZ ;  /* 0xffffffff15157810 */ /* 0x000fe20007f3e0ff */
[--C-:B------:R-:W-:Y:S01]  /*11c0*/  IMAD.MOV.U32 R15, RZ, RZ, R19.reuse ;  /* 0x000000ffff0f7224 */ /* 0x100fe200078e0013 */
[----:B------:R-:W-:Y:S02]  /*11d0*/  IADD3 R18, P2, PT, R18, 0x8, RZ ;  /* 0x0000000812127810 */ /* 0x000fe40007f5e0ff */
[----:B------:R-:W-:Y:S02]  /*11e0*/  IADD3.X R20, PT, PT, R20, -0x1, RZ, P1, !PT ;  /* 0xffffffff14147810 */ /* 0x000fe40000ffe4ff */
[----:B------:R-:W-:Y:S01]  /*11f0*/  ISETP.NE.U32.AND P1, PT, R21, RZ, PT ;  /* 0x000000ff1500720c */ /* 0x000fe20003f25070 */
[----:B------:R-:W-:Y:S01]  /*1200*/  IMAD.X R19, RZ, RZ, R19, P2 ;  /* 0x000000ffff137224 */ /* 0x000fe200010e0613 */
[----:B------:R-:W-:-:S02]  /*1210*/  IADD3 R16, P3, PT, R16, 0x8, RZ ;  /* 0x0000000810107810 */ /* 0x000fc40007f7e0ff */
[----:B------:R-:W-:-:S03]  /*1220*/  ISETP.NE.AND.EX P1, PT, R20, RZ, PT, P1 ;  /* 0x000000ff1400720c */ /* 0x000fc60003f25310 */
[----:B------:R-:W-:Y:S01]  /*1230*/  IMAD.X R17, RZ, RZ, R17, P3 ;  /* 0x000000ffff117224 */ /* 0x000fe200018e0611 */
[----:B--2---:R1:W-:Y:S09]  /*1240*/  STG.E.64 desc[UR4][R14.64], R8 ;  /* 0x000000080e007986 */ /* 0x0043f2000c101b04 */
[----:B------:R-:W-:Y:S05]  /*1250*/  @P1 BRA `(.L_x_17) ;  /* 0xfffffffc00c41947 */ /* 0x000fea000383ffff */
.L_x_16:
[----:B------:R-:W-:Y:S05]  /*1260*/  BSYNC.RECONVERGENT B1 ;  /* 0x0000000000017941 */ /* 0x000fea0003800200 */
.L_x_15:
[----:B------:R-:W-:Y:S05]  /*1270*/  @P0 BRA `(.L_x_14) ;  /* 0x0000000800180947 */ /* 0x000fea0003800000 */
[----:B------:R-:W1:Y:S01]  /*1280*/  LDCU.128 UR8, c[0x0][0x380] ;  /* 0x00007000ff0877ac */ /* 0x000e620008000c00 */
[----:B------:R-:W-:-:S04]  /*1290*/  ISETP.GE.U32.AND P0, PT, R0, R3, PT ;  /* 0x000000030000720c */ /* 0x000fc80003f06070 */
[----:B------:R-:W-:Y:S02]  /*12a0*/  ISETP.GE.U32.AND.EX P0, PT, R2, R5, PT, P0 ;  /* 0x000000050200720c */ /* 0x000fe40003f06100 */
[----:B-1----:R-:W-:-:S04]  /*12b0*/  LEA R8, P1, R0, UR8, 0x3 ;  /* 0x0000000800087c11 */ /* 0x002fc8000f8218ff */
[----:B------:R-:W-:Y:S02]  /*12c0*/  LEA.HI.X R6, R0, UR9, R2, 0x3, P1 ;  /* 0x0000000900067c11 */ /* 0x000fe400088f1c02 */
[----:B------:R-:W-:-:S05]  /*12d0*/  IADD3 R8, P1, PT, R8, 0x10, RZ ;  /* 0x0000001008087810 */ /* 0x000fca0007f3e0ff */
[----:B------:R-:W-:-:S05]  /*12e0*/  IMAD.X R9, RZ, RZ, R6, P1 ;  /* 0x000000ffff097224 */ /* 0x000fca00008e0606 */
[----:B0-----:R-:W2:Y:S01]  /*12f0*/  @P0 LDG.E.64 R16, desc[UR4][R8.64+-0x10] ;  /* 0xfffff00408100981 */ /* 0x001ea2000c1e1b00 */
        /* <DEDUP_REMOVED lines=15> */
[----:B--2---:R-:W-:Y:S04]  /*13f0*/  @P0 STG.E.64 desc[UR4][R10.64], R20 ;  /* 0x000000140a000986 */ /* 0x004fe8000c101b04 */
[----:B------:R0:W2:Y:S01]  /*1400*/  @P0 LDG.E.64 R14, desc[UR4][R8.64+0x8] ;  /* 0x00000804080e0981 */ /* 0x0000a2000c1e1b00 */
[----:B------:R-:W-:Y:S01]  /*1410*/  ISETP.LE.U32.OR.EX P1, PT, R17, RZ, !P2, P1 ;  /* 0x000000ff1100720c */ /* 0x000fe20005723510 */
[----:B------:R-:W-:Y:S01]  /*1420*/  BSSY.RECONVERGENT B1, `(.L_x_18) ;  /* 0x000003c000017945 */ /* 0x000fe20003800200 */
[----:B------:R-:W-:-:S02]  /*1430*/  @P0 IADD3 R16, P4, PT, R8, 0x20, RZ ;  /* 0x0000002008100810 */ /* 0x000fc40007f9e0ff */
[----:B------:R-:W-:-:S03]  /*1440*/  @P0 IADD3 R6, P3, PT, R10, 0x20, RZ ;  /* 0x000000200a060810 */ /* 0x000fc60007f7e0ff */
[----:B-1----:R-:W-:Y:S02]  /*1450*/  @P0 IMAD.X R19, RZ, RZ, R9, P4 ;  /* 0x000000ffff130224 */ /* 0x002fe400020e0609 */
[----:B------:R-:W-:Y:S02]  /*1460*/  @P0 IMAD.X R17, RZ, RZ, R11, P3 ;  /* 0x000000ffff110224 */ /* 0x000fe400018e060b */
[----:B0-----:R-:W-:Y:S02]  /*1470*/  @P0 IMAD.MOV.U32 R8, RZ, RZ, R16 ;  /* 0x000000ffff080224 */ /* 0x001fe400078e0010 */
[----:B------:R-:W-:Y:S01]  /*1480*/  @P0 IMAD.MOV.U32 R9, RZ, RZ, R19 ;  /* 0x000000ffff090224 */ /* 0x000fe200078e0013 */
[----:B--2---:R0:W-:Y:S02]  /*1490*/  @P0 STG.E.64 desc[UR4][R10.64+0x8], R14 ;  /* 0x0000080e0a000986 */ /* 0x0041e4000c101b04 */
[----:B0-----:R-:W-:Y:S02]  /*14a0*/  @P0 IMAD.MOV.U32 R10, RZ, RZ, R6 ;  /* 0x000000ffff0a0224 */ /* 0x001fe400078e0006 */
[----:B------:R-:W-:Y:S01]  /*14b0*/  @P0 IMAD.MOV.U32 R11, RZ, RZ, R17 ;  /* 0x000000ffff0b0224 */ /* 0x000fe200078e0011 */
[----:B------:R-:W-:Y:S01]  /*14c0*/  PLOP3.LUT P0, PT, P0, PT, PT, 0x8, 0x80 ;  /* 0x000000000080781c */ /* 0x000fe2000070e170 */
[----:B------:R-:W-:-:S12]  /*14d0*/  @P1 BRA `(.L_x_19) ;  /* 0x0000000000c01947 */ /* 0x000fd80003800000 */
[----:B------:R-:W-:Y:S02]  /*14e0*/  IADD3 R17, P1, PT, R3, -0xc, RZ ;  /* 0xfffffff403117810 */ /* 0x000fe40007f3e0ff */
[----:B------:R-:W-:Y:S02]  /*14f0*/  PLOP3.LUT P0, PT, PT, PT, PT, 0x8, 0x80 ;  /* 0x000000000080781c */ /* 0x000fe40003f0e170 */
[----:B------:R-:W-:-:S11]  /*1500*/  IADD3.X R15, PT, PT, R5, -0x1, RZ, P1, !PT ;  /* 0xffffffff050f7810 */ /* 0x000fd60000ffe4ff */
.L_x_20:
[----:B------:R-:W2:Y:S04]  /*1510*/  LDG.E.64 R18, desc[UR4][R8.64+-0x10] ;  /* 0xfffff00408127981 */ /* 0x000ea8000c1e1b00 */
[----:B--2---:R0:W-:Y:S04]  /*1520*/  STG.E.64 desc[UR4][R10.64+-0x10], R18 ;  /* 0xfffff0120a007986 */ /* 0x0041e8000c101b04 */
[----:B------:R-:W2:Y:S04]  /*1530*/  LDG.E.64 R20, desc[UR4][R8.64+-0x8] ;  /* 0xfffff80408147981 */ /* 0x000ea8000c1e1b00 */
[----:B--2---:R1:W-:Y:S04]  /*1540*/  STG.E.64 desc[UR4][R10.64+-0x8], R20 ;  /* 0xfffff8140a007986 */ /* 0x0043e8000c101b04 */
[----:B------:R-:W2:Y:S04]  /*1550*/  LDG.E.64 R22, desc[UR4][R8.64] ;  /* 0x0000000408167981 */ /* 0x000ea8000c1e1b00 */
[----:B--2---:R2:W-:Y:S04]  /*1560*/  STG.E.64 desc[UR4][R10.64], R22 ;  /* 0x000000160a007986 */ /* 0x0045e8000c101b04 */
[----:B------:R-:W3:Y:S04]  /*1570*/  LDG.E.64 R24, desc[UR4][R8.64+0x8] ;  /* 0x0000080408187981 */ /* 0x000ee8000c1e1b00 */
[----:B---3--:R3:W-:Y:S04]  /*1580*/  STG.E.64 desc[UR4][R10.64+0x8], R24 ;  /* 0x000008180a007986 */ /* 0x0087e8000c101b04 */
[----:B------:R-:W4:Y:S04]  /*1590*/  LDG.E.64 R26, desc[UR4][R8.64+0x10] ;  /* 0x00001004081a7981 */ /* 0x000f28000c1e1b00 */
[----:B----4-:R4:W-:Y:S04]  /*15a0*/  STG.E.64 desc[UR4][R10.64+0x10], R26 ;  /* 0x0000101a0a007986 */ /* 0x0109e8000c101b04 */
[----:B------:R-:W5:Y:S04]  /*15b0*/  LDG.E.64 R28, desc[UR4][R8.64+0x18] ;  /* 0x00001804081c7981 */ /* 0x000f68000c1e1b00 */
[----:B-----5:R5:W-:Y:S04]  /*15c0*/  STG.E.64 desc[UR4][R10.64+0x18], R28 ;  /* 0x0000181c0a007986 */ /* 0x020be8000c101b04 */
[----:B0-----:R-:W2:Y:S04]  /*15d0*/  LDG.E.64 R18, desc[UR4][R8.64+0x20] ;  /* 0x0000200408127981 */ /* 0x001ea8000c1e1b00 */
[----:B--2---:R0:W-:Y:S04]  /*15e0*/  STG.E.64 desc[UR4][R10.64+0x20], R18 ;  /* 0x000020120a007986 */ /* 0x0041e8000c101b04 */
[----:B-1----:R-:W2:Y:S04]  /*15f0*/  LDG.E.64 R20, desc[UR4][R8.64+0x28] ;  /* 0x0000280408147981 */ /* 0x002ea8000c1e1b00 */
[----:B--2---:R1:W-:Y:S04]  /*1600*/  STG.E.64 desc[UR4][R10.64+0x28], R20 ;  /* 0x000028140a007986 */ /* 0x0043e8000c101b04 */
[----:B------:R-:W2:Y:S04]  /*1610*/  LDG.E.64 R22, desc[UR4][R8.64+0x30] ;  /* 0x0000300408167981 */ /* 0x000ea8000c1e1b00 */
[----:B--2---:R2:W-:Y:S04]  /*1620*/  STG.E.64 desc[UR4][R10.64+0x30], R22 ;  /* 0x000030160a007986 */ /* 0x0045e8000c101b04 */
[----:B---3--:R-:W3:Y:S04]  /*1630*/  LDG.E.64 R24, desc[UR4][R8.64+0x38] ;  /* 0x0000380408187981 */ /* 0x008ee8000c1e1b00 */
[----:B---3--:R3:W-:Y:S04]  /*1640*/  STG.E.64 desc[UR4][R10.64+0x38], R24 ;  /* 0x000038180a007986 */ /* 0x0087e8000c101b04 */
[----:B----4-:R-:W4:Y:S04]  /*1650*/  LDG.E.64 R26, desc[UR4][R8.64+0x40] ;  /* 0x00004004081a7981 */ /* 0x010f28000c1e1b00 */
[----:B----4-:R-:W-:Y:S04]  /*1660*/  STG.E.64 desc[UR4][R10.64+0x40], R26 ;  /* 0x0000401a0a007986 */ /* 0x010fe8000c101b04 */
[----:B-----5:R-:W4:Y:S04]  /*1670*/  LDG.E.64 R28, desc[UR4][R8.64+0x48] ;  /* 0x00004804081c7981 */ /* 0x020f28000c1e1b00 */
[----:B----4-:R-:W-:Y:S04]  /*1680*/  STG.E.64 desc[UR4][R10.64+0x48], R28 ;  /* 0x0000481c0a007986 */ /* 0x010fe8000c101b04 */
[----:B0-----:R-:W4:Y:S04]  /*1690*/  LDG.E.64 R18, desc[UR4][R8.64+0x50] ;  /* 0x0000500408127981 */ /* 0x001f28000c1e1b00 */
[----:B----4-:R-:W-:Y:S04]  /*16a0*/  STG.E.64 desc[UR4][R10.64+0x50], R18 ;  /* 0x000050120a007986 */ /* 0x010fe8000c101b04 */
[----:B-1----:R-:W4:Y:S04]  /*16b0*/  LDG.E.64 R20, desc[UR4][R8.64+0x58] ;  /* 0x0000580408147981 */ /* 0x002f28000c1e1b00 */
[----:B----4-:R0:W-:Y:S04]  /*16c0*/  STG.E.64 desc[UR4][R10.64+0x58], R20 ;  /* 0x000058140a007986 */ /* 0x0101e8000c101b04 */
[----:B--2---:R-:W2:Y:S01]  /*16d0*/  LDG.E.64 R22, desc[UR4][R8.64+0x60] ;  /* 0x0000600408167981 */ /* 0x004ea2000c1e1b00 */
[----:B------:R-:W-:-:S05]  /*16e0*/  IADD3 R0, P1, PT, R0, 0x10, RZ ;  /* 0x0000001000007810 */ /* 0x000fca0007f3e0ff */
[----:B------:R-:W-:Y:S01]  /*16f0*/  IMAD.X R2, RZ, RZ, R2, P1 ;  /* 0x000000ffff027224 */ /* 0x000fe200008e0602 */
[----:B------:R-:W-:-:S04]  /*1700*/  ISETP.GE.U32.AND P1, PT, R0, R17, PT ;  /* 0x000000110000720c */ /* 0x000fc80003f26070 */
[----:B------:R-:W-:Y:S01]  /*1710*/  ISETP.GE.U32.AND.EX P1, PT, R2, R15, PT, P1 ;  /* 0x0000000f0200720c */ /* 0x000fe20003f26110 */
[----:B--2---:R-:W-:Y:S04]  /*1720*/  STG.E.64 desc[UR4][R10.64+0x60], R22 ;  /* 0x000060160a007986 */ /* 0x004fe8000c101b04 */
[----:B---3--:R1:W2:Y:S01]  /*1730*/  LDG.E.64 R24, desc[UR4][R8.64+0x68] ;  /* 0x0000680408187981 */ /* 0x0082a2000c1e1b00 */
[----:B------:R-:W-:Y:S02]  /*1740*/  IADD3 R14, P2, PT, R8, 0x80, RZ ;  /* 0x00000080080e7810 */ /* 0x000fe40007f5e0ff */
[----:B------:R-:W-:-:S03]  /*1750*/  IADD3 R6, P3, PT, R10, 0x80, RZ ;  /* 0x000000800a067810 */ /* 0x000fc60007f7e0ff */
[----:B0-----:R-:W-:Y:S02]  /*1760*/  IMAD.X R21, RZ, RZ, R9, P2 ;  /* 0x000000ffff157224 */ /* 0x001fe400010e0609 */
[----:B------:R-:W-:Y:S02]  /*1770*/  IMAD.X R19, RZ, RZ, R11, P3 ;  /* 0x000000ffff137224 */ /* 0x000fe400018e060b */
[----:B-1----:R-:W-:Y:S02]  /*1780*/  IMAD.MOV.U32 R8, RZ, RZ, R14 ;  /* 0x000000ffff087224 */ /* 0x002fe400078e000e */
[----:B------:R-:W-:Y:S01]  /*1790*/  IMAD.MOV.U32 R9, RZ, RZ, R21 ;  /* 0x000000ffff097224 */ /* 0x000fe200078e0015 */
[----:B--2---:R0:W-:Y:S02]  /*17a0*/  STG.E.64 desc[UR4][R10.64+0x68], R24 ;  /* 0x000068180a007986 */ /* 0x0041e4000c101b04 */
[----:B0-----:R-:W-:Y:S02]  /*17b0*/  IMAD.MOV.U32 R10, RZ, RZ, R6 ;  /* 0x000000ffff0a7224 */ /* 0x001fe400078e0006 */
[----:B------:R-:W-:Y:S01]  /*17c0*/  IMAD.MOV.U32 R11, RZ, RZ, R19 ;  /* 0x000000ffff0b7224 */ /* 0x000fe200078e0013 */
[----:B------:R-:W-:Y:S06]  /*17d0*/  @!P1 BRA `(.L_x_20) ;  /* 0xfffffffc004c9947 */ /* 0x000fec000383ffff */
.L_x_19:
[----:B------:R-:W-:Y:S05]  /*17e0*/  BSYNC.RECONVERGENT B1 ;  /* 0x0000000000017941 */ /* 0x000fea0003800200 */
.L_x_18:
        /* <DEDUP_REMOVED lines=9> */
[----:B--2---:R0:W-:Y:S04]  /*1880*/  STG.E.64 desc[UR4][R10.64+-0x10], R14 ;  /* 0xfffff00e0a007986 */ /* 0x0041e8000c101b04 */
[----:B------:R-:W2:Y:S04]  /*1890*/  LDG.E.64 R16, desc[UR4][R8.64+-0x8] ;  /* 0xfffff80408107981 */ /* 0x000ea8000c1e1b00 */
[----:B--2---:R-:W-:Y:S04]  /*18a0*/  STG.E.64 desc[UR4][R10.64+-0x8], R16 ;  /* 0xfffff8100a007986 */ /* 0x004fe8000c101b04 */
[----:B------:R-:W2:Y:S04]  /*18b0*/  LDG.E.64 R18, desc[UR4][R8.64] ;  /* 0x0000000408127981 */ /* 0x000ea8000c1e1b00 */
[----:B--2---:R1:W-:Y:S04]  /*18c0*/  STG.E.64 desc[UR4][R10.64], R18 ;  /* 0x000000120a007986 */ /* 0x0043e8000c101b04 */
[----:B------:R-:W2:Y:S04]  /*18d0*/  LDG.E.64 R20, desc[UR4][R8.64+0x8] ;  /* 0x0000080408147981 */ /* 0x000ea8000c1e1b00 */
[----:B--2---:R2:W-:Y:S04]  /*18e0*/  STG.E.64 desc[UR4][R10.64+0x8], R20 ;  /* 0x000008140a007986 */ /* 0x0045e8000c101b04 */
[----:B------:R-:W3:Y:S04]  /*18f0*/  LDG.E.64 R22, desc[UR4][R8.64+0x10] ;  /* 0x0000100408167981 */ /* 0x000ee8000c1e1b00 */
[----:B---3--:R-:W-:Y:S04]  /*1900*/  STG.E.64 desc[UR4][R10.64+0x10], R22 ;  /* 0x000010160a007986 */ /* 0x008fe8000c101b04 */
[----:B------:R-:W3:Y:S04]  /*1910*/  LDG.E.64 R24, desc[UR4][R8.64+0x18] ;  /* 0x0000180408187981 */ /* 0x000ee8000c1e1b00 */
[----:B---3--:R-:W-:Y:S04]  /*1920*/  STG.E.64 desc[UR4][R10.64+0x18], R24 ;  /* 0x000018180a007986 */ /* 0x008fe8000c101b04 */
[----:B0-----:R-:W3:Y:S01]  /*1930*/  LDG.E.64 R14, desc[UR4][R8.64+0x20] ;  /* 0x00002004080e7981 */ /* 0x001ee2000c1e1b00 */
[----:B-1----:R-:W-:-:S02]  /*1940*/  IADD3 R18, P2, PT, R8, 0x40, RZ ;  /* 0x0000004008127810 */ /* 0x002fc40007f5e0ff */
[----:B------:R-:W-:Y:S01]  /*1950*/  IADD3 R6, P3, PT, R10, 0x40, RZ ;  /* 0x000000400a067810 */ /* 0x000fe20007f7e0ff */
[----:B---3--:R-:W-:Y:S04]  /*1960*/  STG.E.64 desc[UR4][R10.64+0x20], R14 ;  /* 0x0000200e0a007986 */ /* 0x008fe8000c101b04 */
[----:B------:R0:W3:Y:S01]  /*1970*/  LDG.E.64 R16, desc[UR4][R8.64+0x28] ;  /* 0x0000280408107981 */ /* 0x0000e2000c1e1b00 */
[----:B------:R-:W-:Y:S01]  /*1980*/  IADD3 R0, P1, PT, R0, 0x8, RZ ;  /* 0x0000000800007810 */ /* 0x000fe20007f3e0ff */
[----:B--2---:R-:W-:Y:S01]  /*1990*/  IMAD.X R21, RZ, RZ, R9, P2 ;  /* 0x000000ffff157224 */ /* 0x004fe200010e0609 */
[----:B------:R-:W-:Y:S01]  /*19a0*/  PLOP3.LUT P0, PT, PT, PT, PT, 0x8, 0x80 ;  /* 0x000000000080781c */ /* 0x000fe20003f0e170 */
[----:B------:R-:W-:Y:S02]  /*19b0*/  IMAD.X R19, RZ, RZ, R11, P3 ;  /* 0x000000ffff137224 */ /* 0x000fe400018e060b */
[----:B------:R-:W-:-:S02]  /*19c0*/  IMAD.X R2, RZ, RZ, R2, P1 ;  /* 0x000000ffff027224 */ /* 0x000fc400008e0602 */
[----:B0-----:R-:W-:Y:S02]  /*19d0*/  IMAD.MOV.U32 R8, RZ, RZ, R18 ;  /* 0x000000ffff087224 */ /* 0x001fe400078e0012 */
[----:B------:R-:W-:Y:S01]  /*19e0*/  IMAD.MOV.U32 R9, RZ, RZ, R21 ;  /* 0x000000ffff097224 */ /* 0x000fe200078e0015 */
[----:B---3--:R0:W-:Y:S02]  /*19f0*/  STG.E.64 desc[UR4][R10.64+0x28], R16 ;  /* 0x000028100a007986 */ /* 0x0081e4000c101b04 */
[----:B0-----:R-:W-:Y:S02]  /*1a00*/  IMAD.MOV.U32 R10, RZ, RZ, R6 ;  /* 0x000000ffff0a7224 */ /* 0x001fe400078e0006 */
[----:B------:R-:W-:-:S07]  /*1a10*/  IMAD.MOV.U32 R11, RZ, RZ, R19 ;  /* 0x000000ffff0b7224 */ /* 0x000fce00078e0013 */
.L_x_22:
[----:B------:R-:W-:Y:S05]  /*1a20*/  BSYNC.RECONVERGENT B1 ;  /* 0x0000000000017941 */ /* 0x000fea0003800200 */
.L_x_21:
[----:B------:R-:W-:-:S04]  /*1a30*/  ISETP.LT.U32.AND P1, PT, R0, R3, PT ;  /* 0x000000030000720c */ /* 0x000fc80003f21070 */
[----:B------:R-:W-:-:S13]  /*1a40*/  ISETP.LT.U32.OR.EX P0, PT, R2, R5, P0, P1 ;  /* 0x000000050200720c */ /* 0x000fda0000701510 */
[----:B------:R-:W-:Y:S05]  /*1a50*/  @!P0 BRA `(.L_x_14) ;  /* 0x0000000000208947 */ /* 0x000fea0003800000 */
[----:B------:R-:W2:Y:S04]  /*1a60*/  LDG.E.64 R14, desc[UR4][R8.64+-0x10] ;  /* 0xfffff004080e7981 */ /* 0x000ea8000c1e1b00 */
[----:B--2---:R2:W-:Y:S04]  /*1a70*/  STG.E.64 desc[UR4][R10.64+-0x10], R14 ;  /* 0xfffff00e0a007986 */ /* 0x0045e8000c101b04 */
[----:B------:R-:W3:Y:S04]  /*1a80*/  LDG.E.64 R16, desc[UR4][R8.64+-0x8] ;  /* 0xfffff80408107981 */ /* 0x000ee8000c1e1b00 */
[----:B---3--:R2:W-:Y:S04]  /*1a90*/  STG.E.64 desc[UR4][R10.64+-0x8], R16 ;  /* 0xfffff8100a007986 */ /* 0x0085e8000c101b04 */
[----:B------:R-:W3:Y:S04]  /*1aa0*/  LDG.E.64 R18, desc[UR4][R8.64] ;  /* 0x0000000408127981 */ /* 0x000ee8000c1e1b00 */
[----:B---3--:R2:W-:Y:S04]  /*1ab0*/  STG.E.64 desc[UR4][R10.64], R18 ;  /* 0x000000120a007986 */ /* 0x0085e8000c101b04 */
[----:B------:R-:W3:Y:S04]  /*1ac0*/  LDG.E.64 R20, desc[UR4][R8.64+0x8] ;  /* 0x0000080408147981 */ /* 0x000ee8000c1e1b00 */
[----:B---3--:R2:W-:Y:S02]  /*1ad0*/  STG.E.64 desc[UR4][R10.64+0x8], R20 ;  /* 0x000008140a007986 */ /* 0x0085e4000c101b04 */
.L_x_14:
[----:B------:R-:W-:Y:S05]  /*1ae0*/  BSYNC.RECONVERGENT B0 ;  /* 0x0000000000007941 */ /* 0x000fea0003800200 */
.L_x_13:
[----:B------:R-:W-:-:S04]  /*1af0*/  ISETP.GE.U32.AND P0, PT, R4, R3, PT ;  /* 0x000000030400720c */ /* 0x000fc80003f06070 */
[----:B------:R-:W-:-:S13]  /*1b00*/  ISETP.GE.U32.AND.EX P0, PT, R7, R5, PT, P0 ;  /* 0x000000050700720c */ /* 0x000fda0003f06100 */
[----:B------:R-:W-:Y:S05]  /*1b10*/  @P0 EXIT ;  /* 0x000000000000094d */ /* 0x000fea0003800000 */
[C---:B012---:R-:W-:Y:S02]  /*1b20*/  LOP3.LUT R17, R12.reuse, 0x3, RZ, 0xc0, !PT ;  /* 0x000000030c117812 */ /* 0x047fe400078ec0ff */
[----:B------:R-:W-:Y:S02]  /*1b30*/  IADD3 R0, P2, PT, R12, -0x1, RZ ;  /* 0xffffffff0c007810 */ /* 0x000fe40007f5e0ff */
[----:B------:R-:W-:Y:S02]  /*1b40*/  ISETP.NE.U32.AND P1, PT, R17, RZ, PT ;  /* 0x000000ff1100720c */ /* 0x000fe40003f25070 */
[----:B------:R-:W-:Y:S02]  /*1b50*/  ISETP.GE.U32.AND P0, PT, R0, 0x3, PT ;  /* 0x000000030000780c */ /* 0x000fe40003f06070 */
[----:B------:R-:W-:Y:S02]  /*1b60*/  ISETP.NE.AND.EX P1, PT, RZ, RZ, PT, P1 ;  /* 0x000000ffff00720c */ /* 0x000fe40003f25310 */
[----:B------:R-:W-:-:S04]  /*1b70*/  IADD3.X R13, PT, PT, R13, -0x1, RZ, P2, !PT ;  /* 0xffffffff0d0d7810 */ /* 0x000fc800017fe4ff */
[----:B------:R-:W-:-:S07]  /*1b80*/  ISETP.GE.U32.AND.EX P0, PT, R13, RZ, PT, P0 ;  /* 0x000000ff0d00720c */ /* 0x000fce0003f06100 */
[----:B------:R-:W-:Y:S06]  /*1b90*/  @!P1 BRA `(.L_x_23) ;  /* 0x0000000000649947 */ /* 0x000fec0003800000 */
[----:B------:R-:W0:Y:S01]  /*1ba0*/  LDCU.128 UR8, c[0x0][0x380] ;  /* 0x00007000ff0877ac */ /* 0x000e220008000c00 */
[C---:B------:R-:W-:Y:S01]  /*1bb0*/  IMAD.SHL.U32 R0, R4.reuse, 0x8, RZ ;  /* 0x0000000804007824 */ /* 0x040fe200078e00ff */
[----:B------:R-:W-:Y:S01]  /*1bc0*/  SHF.L.U64.HI R13, R4, 0x3, R7 ;  /* 0x00000003040d7819 */ /* 0x000fe20000010207 */
[----:B------:R-:W-:Y:S01]  /*1bd0*/  IMAD.MOV.U32 R6, RZ, RZ, RZ ;  /* 0x000000ffff067224 */ /* 0x000fe200078e00ff */
[----:B------:R-:W-:-:S05]  /*1be0*/  IADD3 R4, P3, PT, R17, R4, RZ ;  /* 0x0000000411047210 */ /* 0x000fca0007f7e0ff */
[----:B------:R-:W-:Y:S01]  /*1bf0*/  IMAD.X R7, R6, 0x1, R7, P3 ;  /* 0x0000000106077824 */ /* 0x000fe200018e0607 */
[C---:B0-----:R-:W-:Y:S02]  /*1c00*/  IADD3 R2, P1, PT, R0.reuse, UR8, RZ ;  /* 0x0000000800027c10 */ /* 0x041fe4000ff3e0ff */
[----:B------:R-:W-:Y:S02]  /*1c10*/  IADD3 R0, P2, PT, R0, UR10, RZ ;  /* 0x0000000a00007c10 */ /* 0x000fe4000ff5e0ff */
[C---:B------:R-:W-:Y:S02]  /*1c20*/  IADD3.X R15, PT, PT, R13.reuse, UR9, RZ, P1, !PT ;  /* 0x000000090d0f7c10 */ /* 0x040fe40008ffe4ff */
[----:B------:R-:W-:-:S09]  /*1c30*/  IADD3.X R13, PT, PT, R13, UR11, RZ, P2, !PT ;  /* 0x0000000b0d0d7c10 */ /* 0x000fd200097fe4ff */
.L_x_24:
[----:B0-----:R-:W-:Y:S02]  /*1c40*/  IMAD.MOV.U32 R8, RZ, RZ, R0 ;  /* 0x000000ffff087224 */ /* 0x001fe400078e0000 */
        /* <DEDUP_REMOVED lines=14> */
.L_x_23:
[----:B------:R-:W-:Y:S05]  /*1d30*/  @!P0 EXIT ;  /* 0x000000000000894d */ /* 0x000fea0003800000 */
[----:B------:R-:W1:Y:S01]  /*1d40*/  LDCU.128 UR8, c[0x0][0x380] ;  /* 0x00007000ff0877ac */ /* 0x000e620008000c00 */
[C---:B------:R-:W-:Y:S01]  /*1d50*/  IADD3 R0, P0, PT, -R4.reuse, R3, RZ ;  /* 0x0000000304007210 */ /* 0x040fe20007f1e1ff */
[----:B------:R-:W-:Y:S01]  /*1d60*/  BSSY.RECONVERGENT B0, `(.L_x_25) ;  /* 0x0000062000007945 */ /* 0x000fe20003800200 */
[----:B------:R-:W-:-:S03]  /*1d70*/  LEA R6, P1, R4, 0x10, 0x3 ;  /* 0x0000001004067811 */ /* 0x000fc600078218ff */
[--C-:B------:R-:W-:Y:S01]  /*1d80*/  IMAD.X R5, R5, 0x1, ~R7.reuse, P0 ;  /* 0x0000000105057824 */ /* 0x100fe200000e0e07 */
[----:B------:R-:W-:Y:S02]  /*1d90*/  ISETP.GT.U32.AND P0, PT, R0, RZ, PT ;  /* 0x000000ff0000720c */ /* 0x000fe40003f04070 */
[----:B------:R-:W-:Y:S02]  /*1da0*/  LEA.HI.X R4, R4, RZ, R7, 0x3, P1 ;  /* 0x000000ff04047211 */ /* 0x000fe400008f1c07 */
[----:B------:R-:W-:Y:S02]  /*1db0*/  ISETP.GT.AND.EX P0, PT, R5, RZ, PT, P0 ;  /* 0x000000ff0500720c */ /* 0x000fe40003f04300 */
[C---:B-1----:R-:W-:Y:S02]  /*1dc0*/  IADD3 R2, P1, PT, R6.reuse, UR10, RZ ;  /* 0x0000000a06027c10 */ /* 0x042fe4000ff3e0ff */
[----:B------:R-:W-:Y:S02]  /*1dd0*/  IADD3 R6, P2, PT, R6, UR8, RZ ;  /* 0x0000000806067c10 */ /* 0x000fe4000ff5e0ff */
[----:B------:R-:W-:-:S02]  /*1de0*/  IADD3.X R3, PT, PT, R4, UR11, RZ, P1, !PT ;  /* 0x0000000b04037c10 */ /* 0x000fc40008ffe4ff */
[----:B------:R-:W-:-:S05]  /*1df0*/  IADD3.X R7, PT, PT, R4, UR9, RZ, P2, !PT ;  /* 0x0000000904077c10 */ /* 0x000fca00097fe4ff */
[----:B------:R-:W-:Y:S05]  /*1e00*/  @!P0 BRA `(.L_x_26) ;  /* 0x00000004005c8947 */ /* 0x000fea0003800000 */
[----:B------:R-:W-:Y:S01]  /*1e10*/  ISETP.GT.U32.AND P1, PT, R0, 0xc, PT ;  /* 0x0000000c0000780c */ /* 0x000fe20003f24070 */
[----:B------:R-:W-:Y:S01]  /*1e20*/  BSSY.RECONVERGENT B1, `(.L_x_27) ;  /* 0x0000032000017945 */ /* 0x000fe20003800200 */
[----:B------:R-:W-:Y:S02]  /*1e30*/  PLOP3.LUT P0, PT, PT, PT, PT, 0x80, 0x8 ;  /* 0x000000000008781c */ /* 0x000fe40003f0f070 */
[----:B------:R-:W-:-:S13]  /*1e40*/  ISETP.GT.AND.EX P1, PT, R5, RZ, PT, P1 ;  /* 0x000000ff0500720c */ /* 0x000fda0003f24310 */
[----:B------:R-:W-:Y:S05]  /*1e50*/  @!P1 BRA `(.L_x_28) ;  /* 0x0000000000b89947 */ /* 0x000fea0003800000 */
[----:B------:R-:W-:-:S13]  /*1e60*/  PLOP3.LUT P0, PT, PT, PT, PT, 0x8, 0x80 ;  /* 0x000000000080781c */ /* 0x000fda0003f0e170 */
.L_x_29:
[----:B0-----:R-:W2:Y:S04]  /*1e70*/  LDG.E.64 R8, desc[UR4][R2.64+-0x10] ;  /* 0xfffff00402087981 */ /* 0x001ea8000c1e1b00 */
        /* <DEDUP_REMOVED lines=20> */
[----:B----4-:R4:W-:Y:S04]  /*1fc0*/  STG.E.64 desc[UR4][R6.64+0x40], R16 ;  /* 0x0000401006007986 */ /* 0x0109e8000c101b04 */
[----:B-----5:R-:W5:Y:S04]  /*1fd0*/  LDG.E.64 R18, desc[UR4][R2.64+0x48] ;  /* 0x0000480402127981 */ /* 0x020f68000c1e1b00 */
[----:B-----5:R-:W-:Y:S04]  /*1fe0*/  STG.E.64 desc[UR4][R6.64+0x48], R18 ;  /* 0x0000481206007986 */ /* 0x020fe8000c101b04 */
[----:B0-----:R-:W5:Y:S04]  /*1ff0*/  LDG.E.64 R8, desc[UR4][R2.64+0x50] ;  /* 0x0000500402087981 */ /* 0x001f68000c1e1b00 */
[----:B-----5:R0:W-:Y:S04]  /*2000*/  STG.E.64 desc[UR4][R6.64+0x50], R8 ;  /* 0x0000500806007986 */ /* 0x0201e8000c101b04 */
[----:B-1----:R-:W5:Y:S04]  /*2010*/  LDG.E.64 R10, desc[UR4][R2.64+0x58] ;  /* 0x00005804020a7981 */ /* 0x002f68000c1e1b00 */
[----:B-----5:R-:W-:Y:S04]  /*2020*/  STG.E.64 desc[UR4][R6.64+0x58], R10 ;  /* 0x0000580a06007986 */ /* 0x020fe8000c101b04 */
[----:B--2---:R-:W2:Y:S01]  /*2030*/  LDG.E.64 R12, desc[UR4][R2.64+0x60] ;  /* 0x00006004020c7981 */ /* 0x004ea2000c1e1b00 */
[----:B------:R-:W-:-:S04]  /*2040*/  IADD3 R0, P1, PT, R0, -0x10, RZ ;  /* 0xfffffff000007810 */ /* 0x000fc80007f3e0ff */
[----:B------:R-:W-:Y:S02]  /*2050*/  IADD3.X R5, PT, PT, R5, -0x1, RZ, P1, !PT ;  /* 0xffffffff05057810 */ /* 0x000fe40000ffe4ff */
[----:B------:R-:W-:-:S04]  /*2060*/  ISETP.GT.U32.AND P1, PT, R0, 0xc, PT ;  /* 0x0000000c0000780c */ /* 0x000fc80003f24070 */
[----:B------:R-:W-:Y:S01]  /*2070*/  ISETP.GT.AND.EX P1, PT, R5, RZ, PT, P1 ;  /* 0x000000ff0500720c */ /* 0x000fe20003f24310 */
[----:B--2---:R-:W-:Y:S04]  /*2080*/  STG.E.64 desc[UR4][R6.64+0x60], R12 ;  /* 0x0000600c06007986 */ /* 0x004fe8000c101b04 */
[----:B---3--:R1:W2:Y:S01]  /*2090*/  LDG.E.64 R14, desc[UR4][R2.64+0x68] ;  /* 0x00006804020e7981 */ /* 0x0082a2000c1e1b00 */
[----:B----4-:R-:W-:Y:S02]  /*20a0*/  IADD3 R16, P2, PT, R2, 0x80, RZ ;  /* 0x0000008002107810 */ /* 0x010fe40007f5e0ff */
[----:B------:R-:W-:-:S03]  /*20b0*/  IADD3 R4, P3, PT, R6, 0x80, RZ ;  /* 0x0000008006047810 */ /* 0x000fc60007f7e0ff */
[----:B------:R-:W-:Y:S02]  /*20c0*/  IMAD.X R17, RZ, RZ, R3, P2 ;  /* 0x000000ffff117224 */ /* 0x000fe400010e0603 */
[----:B0-----:R-:W-:Y:S02]  /*20d0*/  IMAD.X R9, RZ, RZ, R7, P3 ;  /* 0x000000ffff097224 */ /* 0x001fe400018e0607 */
[----:B-1----:R-:W-:Y:S02]  /*20e0*/  IMAD.MOV.U32 R2, RZ, RZ, R16 ;  /* 0x000000ffff027224 */ /* 0x002fe400078e0010 */
[----:B------:R-:W-:Y:S01]  /*20f0*/  IMAD.MOV.U32 R3, RZ, RZ, R17 ;  /* 0x000000ffff037224 */ /* 0x000fe200078e0011 */
[----:B--2---:R0:W-:Y:S02]  /*2100*/  STG.E.64 desc[UR4][R6.64+0x68], R14 ;  /* 0x0000680e06007986 */ /* 0x0041e4000c101b04 */
[----:B0-----:R-:W-:Y:S02]  /*2110*/  IMAD.MOV.U32 R6, RZ, RZ, R4 ;  /* 0x000000ffff067224 */ /* 0x001fe400078e0004 */
[----:B------:R-:W-:Y:S01]  /*2120*/  IMAD.MOV.U32 R7, RZ, RZ, R9 ;  /* 0x000000ffff077224 */ /* 0x000fe200078e0009 */
[----:B------:R-:W-:Y:S06]  /*2130*/  @P1 BRA `(.L_x_29) ;  /* 0xfffffffc004c1947 */ /* 0x000fec000383ffff */
.L_x_28:
[----:B------:R-:W-:Y:S05]  /*2140*/  BSYNC.RECONVERGENT B1 ;  /* 0x0000000000017941 */ /* 0x000fea0003800200 */
.L_x_27:
[----:B------:R-:W-:Y:S01]  /*2150*/  ISETP.GT.U32.AND P1, PT, R0, 0x4, PT ;  /* 0x000000040000780c */ /* 0x000fe20003f24070 */
[----:B------:R-:W-:Y:S03]  /*2160*/  BSSY.RECONVERGENT B1, `(.L_x_30) ;  /* 0x000001e000017945 */ /* 0x000fe60003800200 */
[----:B------:R-:W-:-:S13]  /*2170*/  ISETP.GT.AND.EX P1, PT, R5, RZ, PT, P1 ;  /* 0x000000ff0500720c */ /* 0x000fda0003f24310 */
[----:B------:R-:W-:Y:S05]  /*2180*/  @!P1 BRA `(.L_x_31) ;  /* 0x00000000006c9947 */ /* 0x000fea0003800000 */
[----:B0-----:R-:W2:Y:S04]  /*2190*/  LDG.E.64 R8, desc[UR4][R2.64+-0x10] ;  /* 0xfffff00402087981 */ /* 0x001ea8000c1e1b00 */
        /* <DEDUP_REMOVED lines=16> */
[----:B------:R-:W-:Y:S01]  /*22a0*/  IADD3 R0, P1, PT, R0, -0x8, RZ ;  /* 0xfffffff800007810 */ /* 0x000fe20007f3e0ff */
[----:B--2---:R-:W-:Y:S01]  /*22b0*/  IMAD.X R15, RZ, RZ, R3, P2 ;  /* 0x000000ffff0f7224 */ /* 0x004fe200010e0603 */
[----:B------:R-:W-:Y:S01]  /*22c0*/  PLOP3.LUT P0, PT, PT, PT, PT, 0x8, 0x80 ;  /* 0x000000000080781c */ /* 0x000fe20003f0e170 */
[----:B------:R-:W-:Y:S01]  /*22d0*/  IMAD.X R13, RZ, RZ, R7, P3 ;  /* 0x000000ffff0d7224 */ /* 0x000fe200018e0607 */
[----:B------:R-:W-:Y:S01]  /*22e0*/  IADD3.X R5, PT, PT, R5, -0x1, RZ, P1, !PT ;  /* 0xffffffff05057810 */ /* 0x000fe20000ffe4ff */
[----:B0-----:R-:W-:-:S02]  /*22f0*/  IMAD.MOV.U32 R2, RZ, RZ, R12 ;  /* 0x000000ffff027224 */ /* 0x001fc400078e000c */
[----:B------:R-:W-:Y:S01]  /*2300*/  IMAD.MOV.U32 R3, RZ, RZ, R15 ;  /* 0x000000ffff037224 */ /* 0x000fe200078e000f */
[----:B---3--:R0:W-:Y:S02]  /*2310*/  STG.E.64 desc[UR4][R6.64+0x28], R10 ;  /* 0x0000280a06007986 */ /* 0x0081e4000c101b04 */
[----:B0-----:R-:W-:Y:S02]  /*2320*/  IMAD.MOV.U32 R6, RZ, RZ, R4 ;  /* 0x000000ffff067224 */ /* 0x001fe400078e0004 */
[----:B------:R-:W-:-:S07]  /*2330*/  IMAD.MOV.U32 R7, RZ, RZ, R13 ;  /* 0x000000ffff077224 */ /* 0x000fce00078e000d */
.L_x_31:
[----:B------:R-:W-:Y:S05]  /*2340*/  BSYNC.RECONVERGENT B1 ;  /* 0x0000000000017941 */ /* 0x000fea0003800200 */
.L_x_30:
[----:B------:R-:W-:-:S04]  /*2350*/  ISETP.NE.U32.AND P1, PT, R0, RZ, PT ;  /* 0x000000ff0000720c */ /* 0x000fc80003f25070 */
[----:B------:R-:W-:-:S13]  /*2360*/  ISETP.NE.OR.EX P0, PT, R5, RZ, P0, P1 ;  /* 0x000000ff0500720c */ /* 0x000fda0000705710 */
[----:B------:R-:W-:Y:S05]  /*2370*/  @!P0 EXIT ;  /* 0x000000000000894d */ /* 0x000fea0003800000 */
.L_x_26:
[----:B------:R-:W-:Y:S05]  /*2380*/  BSYNC.RECONVERGENT B0 ;  /* 0x0000000000007941 */ /* 0x000fea0003800200 */
.L_x_25:
[----:B0-----:R-:W2:Y:S04]  /*2390*/  LDG.E.64 R8, desc[UR4][R2.64+-0x10] ;  /* 0xfffff00402087981 */ /* 0x001ea8000c1e1b00 */
[----:B--2---:R0:W-:Y:S04]  /*23a0*/  STG.E.64 desc[UR4][R6.64+-0x10], R8 ;  /* 0xfffff00806007986 */ /* 0x0041e8000c101b04 */
[----:B------:R-:W2:Y:S04]  /*23b0*/  LDG.E.64 R10, desc[UR4][R2.64+-0x8] ;  /* 0xfffff804020a7981 */ /* 0x000ea8000c1e1b00 */
[----:B--2---:R-:W-:Y:S04]  /*23c0*/  STG.E.64 desc[UR4][R6.64+-0x8], R10 ;  /* 0xfffff80a06007986 */ /* 0x004fe8000c101b04 */
[----:B------:R-:W2:Y:S01]  /*23d0*/  LDG.E.64 R12, desc[UR4][R2.64] ;  /* 0x00000004020c7981 */ /* 0x000ea2000c1e1b00 */
[----:B------:R-:W-:-:S04]  /*23e0*/  IADD3 R0, P0, PT, R0, -0x4, RZ ;  /* 0xfffffffc00007810 */ /* 0x000fc80007f1e0ff */
[----:B------:R-:W-:Y:S02]  /*23f0*/  IADD3.X R5, PT, PT, R5, -0x1, RZ, P0, !PT ;  /* 0xffffffff05057810 */ /* 0x000fe400007fe4ff */
[----:B------:R-:W-:-:S04]  /*2400*/  ISETP.NE.U32.AND P0, PT, R0, RZ, PT ;  /* 0x000000ff0000720c */ /* 0x000fc80003f05070 */
[----:B------:R-:W-:Y:S01]  /*2410*/  ISETP.NE.AND.EX P0, PT, R5, RZ, PT, P0 ;  /* 0x000000ff0500720c */ /* 0x000fe20003f05300 */
[----:B--2---:R-:W-:Y:S04]  /*2420*/  STG.E.64 desc[UR4][R6.64], R12 ;  /* 0x0000000c06007986 */ /* 0x004fe8000c101b04 */
[----:B------:R1:W2:Y:S01]  /*2430*/  LDG.E.64 R14, desc[UR4][R2.64+0x8] ;  /* 0x00000804020e7981 */ /* 0x0002a2000c1e1b00 */
[----:B------:R-:W-:Y:S02]  /*2440*/  IADD3 R16, P1, PT, R2, 0x20, RZ ;  /* 0x0000002002107810 */ /* 0x000fe40007f3e0ff */
        /* <DEDUP_REMOVED lines=9> */
[----:B------:R-:W-:Y:S05]  /*24e0*/  EXIT ;  /* 0x000000000000794d */ /* 0x000fea0003800000 */
.L_x_32:
[----:B------:R-:W-:-:S00]  /*24f0*/  BRA `(.L_x_32) ;  /* 0xfffffffc00fc7947 */ /* 0x000fc0000383ffff */
[----:B------:R-:W-:-:S00]  /*2500*/  NOP ;  /* 0x0000000000007918 */ /* 0x000fc00000000000 */
[----:B------:R-:W-:-:S00]  /*2510*/  NOP ;  /* 0x0000000000007918 */ /* 0x000fc00000000000 */
[----:B------:R-:W-:-:S00]  /*2520*/  NOP ;  /* 0x0000000000007918 */ /* 0x000fc00000000000 */
[----:B------:R-:W-:-:S00]  /*2530*/  NOP ;  /* 0x0000000000007918 */ /* 0x000fc00000000000 */
[----:B------:R-:W-:-:S00]  /*2540*/  NOP ;  /* 0x0000000000007918 */ /* 0x000fc00000000000 */
[----:B------:R-:W-:-:S00]  /*2550*/  NOP ;  /* 0x0000000000007918 */ /* 0x000fc00000000000 */
[----:B------:R-:W-:-:S00]  /*2560*/  NOP ;  /* 0x0000000000007918 */ /* 0x000fc00000000000 */
[----:B------:R-:W-:-:S00]  /*2570*/  NOP ;  /* 0x0000000000007918 */ /* 0x000fc00000000000 */
.L_x_33:


//--------------------- .nv.shared.reserved.0     --------------------------
	.section	.nv.shared.reserved.0,"aw",@nobits
	.weak		__nv_reservedSMEM_offset_0_alias
	.size		__nv_reservedSMEM_offset_0_alias, 0, 64
	.other		__nv_reservedSMEM_offset_0_alias,@"STO_CUDA_RESERVED_SHARED STV_DEFAULT"
__nv_reservedSMEM_offset_0_alias:
	.zero		0
	.zero		64


//--------------------- .nv.constant0._Z9sortMergePyS_yy --------------------------
	.section	.nv.constant0._Z9sortMergePyS_yy,"a",@progbits
	.sectionflags	@""
	.align	4
.nv.constant0._Z9sortMergePyS_yy:
	.zero		928


//--------------------- SYMBOLS --------------------------

	.type		.nv.reservedSmem.offset0,@object
	.size		.nv.reservedSmem.offset0,0x4
